//
// Generated by NVIDIA NVVM Compiler
//
// Compiler Build ID: CL-36424714
// Cuda compilation tools, release 13.0, V13.0.88
// Based on NVVM 20.0.0
//

.version 9.0
.target sm_100
.address_size 64

	// .globl	_Z17ConvolutionKernelPhS_iiiiff
.const .align 4 .b8 d_kernel[324];
// _ZZ17ConvolutionKernelPhS_iiiiffE12shared_input has been demoted
// _ZZ20ConvolutionKernelRGBPhS_iiiiffE8shared_r has been demoted
// _ZZ20ConvolutionKernelRGBPhS_iiiiffE8shared_g has been demoted
// _ZZ20ConvolutionKernelRGBPhS_iiiiffE8shared_b has been demoted

.visible .entry _Z17ConvolutionKernelPhS_iiiiff(
	.param .u64 .ptr .align 1 _Z17ConvolutionKernelPhS_iiiiff_param_0,
	.param .u64 .ptr .align 1 _Z17ConvolutionKernelPhS_iiiiff_param_1,
	.param .u32 _Z17ConvolutionKernelPhS_iiiiff_param_2,
	.param .u32 _Z17ConvolutionKernelPhS_iiiiff_param_3,
	.param .u32 _Z17ConvolutionKernelPhS_iiiiff_param_4,
	.param .u32 _Z17ConvolutionKernelPhS_iiiiff_param_5,
	.param .f32 _Z17ConvolutionKernelPhS_iiiiff_param_6,
	.param .f32 _Z17ConvolutionKernelPhS_iiiiff_param_7
)
{
	.reg .pred 	%p<17>;
	.reg .b16 	%rs<2>;
	.reg .b32 	%r<93>;
	.reg .b32 	%f<78>;
	.reg .b64 	%rd<35>;
	// demoted variable
	.shared .align 4 .b8 _ZZ17ConvolutionKernelPhS_iiiiffE12shared_input[2304];
	ld.param.u64 	%rd5, [_Z17ConvolutionKernelPhS_iiiiff_param_0];
	ld.param.u64 	%rd6, [_Z17ConvolutionKernelPhS_iiiiff_param_1];
	ld.param.u32 	%r43, [_Z17ConvolutionKernelPhS_iiiiff_param_2];
	ld.param.u32 	%r44, [_Z17ConvolutionKernelPhS_iiiiff_param_3];
	ld.param.u32 	%r45, [_Z17ConvolutionKernelPhS_iiiiff_param_5];
	ld.param.f32 	%f15, [_Z17ConvolutionKernelPhS_iiiiff_param_6];
	ld.param.f32 	%f16, [_Z17ConvolutionKernelPhS_iiiiff_param_7];
	mov.u32 	%r1, %tid.x;
	mov.u32 	%r2, %tid.y;
	mov.u32 	%r46, %ctaid.x;
	mov.u32 	%r3, %ntid.x;
	mad.lo.s32 	%r4, %r46, %r3, %r1;
	mov.u32 	%r47, %ctaid.y;
	mov.u32 	%r5, %ntid.y;
	mad.lo.s32 	%r6, %r47, %r5, %r2;
	shr.u32 	%r48, %r45, 31;
	add.s32 	%r49, %r45, %r48;
	shr.s32 	%r7, %r49, 1;
	and.b32  	%r50, %r49, -2;
	add.s32 	%r8, %r50, 16;
	setp.lt.s32 	%p1, %r45, -15;
	@%p1 bra 	$L__BB0_7;
	sub.s32 	%r9, %r6, %r7;
	sub.s32 	%r10, %r4, %r7;
	add.s32 	%r11, %r44, -1;
	add.s32 	%r12, %r43, -1;
	cvta.to.global.u64 	%rd1, %rd5;
	mov.b32 	%r85, 0;
$L__BB0_2:
	add.s32 	%r14, %r85, %r2;
	add.s32 	%r53, %r9, %r85;
	min.s32 	%r54, %r11, %r53;
	max.s32 	%r55, %r54, 0;
	mul.lo.s32 	%r15, %r55, %r43;
	mov.u32 	%r56, _ZZ17ConvolutionKernelPhS_iiiiffE12shared_input;
	mad.lo.s32 	%r16, %r14, 96, %r56;
	mov.b32 	%r86, 0;
$L__BB0_3:
	add.s32 	%r18, %r86, %r1;
	max.s32 	%r58, %r14, %r18;
	setp.ge.s32 	%p2, %r58, %r8;
	@%p2 bra 	$L__BB0_5;
	add.s32 	%r59, %r10, %r86;
	min.s32 	%r60, %r12, %r59;
	max.s32 	%r61, %r60, 0;
	add.s32 	%r62, %r61, %r15;
	cvt.s64.s32 	%rd7, %r62;
	add.s64 	%rd8, %rd1, %rd7;
	ld.global.u8 	%rs1, [%rd8];
	cvt.rn.f32.u16 	%f17, %rs1;
	div.rn.f32 	%f18, %f17, 0f437F0000;
	shl.b32 	%r63, %r18, 2;
	add.s32 	%r64, %r16, %r63;
	st.shared.f32 	[%r64], %f18;
$L__BB0_5:
	add.s32 	%r86, %r86, %r3;
	setp.lt.s32 	%p3, %r86, %r8;
	@%p3 bra 	$L__BB0_3;
	add.s32 	%r85, %r85, %r5;
	setp.lt.s32 	%p4, %r85, %r8;
	@%p4 bra 	$L__BB0_2;
$L__BB0_7:
	bar.sync 	0;
	setp.ge.s32 	%p5, %r6, %r44;
	setp.ge.s32 	%p6, %r4, %r43;
	or.pred  	%p7, %p6, %p5;
	@%p7 bra 	$L__BB0_23;
	setp.lt.s32 	%p8, %r45, 1;
	mov.f32 	%f76, 0f00000000;
	@%p8 bra 	$L__BB0_22;
	and.b32  	%r21, %r45, 7;
	add.s32 	%r22, %r21, -1;
	and.b32  	%r23, %r45, 3;
	and.b32  	%r24, %r45, 2147483640;
	and.b32  	%r25, %r45, 1;
	neg.s32 	%r26, %r24;
	shl.b32 	%r66, %r1, 2;
	mov.u32 	%r67, _ZZ17ConvolutionKernelPhS_iiiiffE12shared_input;
	add.s32 	%r68, %r66, %r67;
	add.s32 	%r27, %r68, 16;
	mov.f32 	%f76, 0f00000000;
	mov.b32 	%r87, 0;
	mov.u64 	%rd29, d_kernel;
$L__BB0_10:
	setp.lt.u32 	%p9, %r45, 8;
	add.s32 	%r29, %r87, %r2;
	mul.lo.s32 	%r30, %r87, %r45;
	mov.b32 	%r91, 0;
	@%p9 bra 	$L__BB0_13;
	mad.lo.s32 	%r88, %r29, 96, %r27;
	mul.wide.u32 	%rd9, %r30, 4;
	add.s64 	%rd11, %rd29, %rd9;
	add.s64 	%rd34, %rd11, 16;
	mov.u32 	%r89, %r26;
$L__BB0_12:
	.pragma "nounroll";
	ld.const.f32 	%f22, [%rd34+-16];
	ld.shared.f32 	%f23, [%r88+-16];
	fma.rn.f32 	%f24, %f22, %f23, %f76;
	ld.const.f32 	%f25, [%rd34+-12];
	ld.shared.f32 	%f26, [%r88+-12];
	fma.rn.f32 	%f27, %f25, %f26, %f24;
	ld.const.f32 	%f28, [%rd34+-8];
	ld.shared.f32 	%f29, [%r88+-8];
	fma.rn.f32 	%f30, %f28, %f29, %f27;
	ld.const.f32 	%f31, [%rd34+-4];
	ld.shared.f32 	%f32, [%r88+-4];
	fma.rn.f32 	%f33, %f31, %f32, %f30;
	ld.const.f32 	%f34, [%rd34];
	ld.shared.f32 	%f35, [%r88];
	fma.rn.f32 	%f36, %f34, %f35, %f33;
	ld.const.f32 	%f37, [%rd34+4];
	ld.shared.f32 	%f38, [%r88+4];
	fma.rn.f32 	%f39, %f37, %f38, %f36;
	ld.const.f32 	%f40, [%rd34+8];
	ld.shared.f32 	%f41, [%r88+8];
	fma.rn.f32 	%f42, %f40, %f41, %f39;
	ld.const.f32 	%f43, [%rd34+12];
	ld.shared.f32 	%f44, [%r88+12];
	fma.rn.f32 	%f76, %f43, %f44, %f42;
	add.s32 	%r89, %r89, 8;
	add.s32 	%r88, %r88, 32;
	add.s64 	%rd34, %rd34, 32;
	setp.ne.s32 	%p10, %r89, 0;
	mov.u32 	%r91, %r24;
	@%p10 bra 	$L__BB0_12;
$L__BB0_13:
	setp.eq.s32 	%p11, %r21, 0;
	@%p11 bra 	$L__BB0_21;
	mad.lo.s32 	%r37, %r29, 96, %r67;
	setp.lt.u32 	%p12, %r22, 3;
	@%p12 bra 	$L__BB0_16;
	add.s32 	%r71, %r91, %r1;
	add.s32 	%r72, %r91, %r30;
	mul.wide.u32 	%rd12, %r72, 4;
	add.s64 	%rd14, %rd29, %rd12;
	ld.const.f32 	%f46, [%rd14];
	shl.b32 	%r73, %r71, 2;
	add.s32 	%r74, %r37, %r73;
	ld.shared.f32 	%f47, [%r74];
	fma.rn.f32 	%f48, %f46, %f47, %f76;
	cvt.u64.u32 	%rd15, %r30;
	cvt.u64.u32 	%rd16, %r91;
	add.s64 	%rd17, %rd16, %rd15;
	shl.b64 	%rd18, %rd17, 2;
	add.s64 	%rd19, %rd29, %rd18;
	ld.const.f32 	%f49, [%rd19+4];
	ld.shared.f32 	%f50, [%r74+4];
	fma.rn.f32 	%f51, %f49, %f50, %f48;
	ld.const.f32 	%f52, [%rd19+8];
	ld.shared.f32 	%f53, [%r74+8];
	fma.rn.f32 	%f54, %f52, %f53, %f51;
	ld.const.f32 	%f55, [%rd19+12];
	ld.shared.f32 	%f56, [%r74+12];
	fma.rn.f32 	%f76, %f55, %f56, %f54;
	add.s32 	%r91, %r91, 4;
$L__BB0_16:
	setp.eq.s32 	%p13, %r23, 0;
	@%p13 bra 	$L__BB0_21;
	setp.eq.s32 	%p14, %r23, 1;
	@%p14 bra 	$L__BB0_19;
	add.s32 	%r75, %r91, %r1;
	add.s32 	%r76, %r91, %r30;
	mul.wide.u32 	%rd20, %r76, 4;
	add.s64 	%rd22, %rd29, %rd20;
	ld.const.f32 	%f58, [%rd22];
	shl.b32 	%r77, %r75, 2;
	add.s32 	%r78, %r37, %r77;
	ld.shared.f32 	%f59, [%r78];
	fma.rn.f32 	%f60, %f58, %f59, %f76;
	cvt.u64.u32 	%rd23, %r30;
	cvt.u64.u32 	%rd24, %r91;
	add.s64 	%rd25, %rd24, %rd23;
	shl.b64 	%rd26, %rd25, 2;
	add.s64 	%rd27, %rd29, %rd26;
	ld.const.f32 	%f61, [%rd27+4];
	ld.shared.f32 	%f62, [%r78+4];
	fma.rn.f32 	%f76, %f61, %f62, %f60;
	add.s32 	%r91, %r91, 2;
$L__BB0_19:
	setp.eq.s32 	%p15, %r25, 0;
	@%p15 bra 	$L__BB0_21;
	add.s32 	%r79, %r91, %r1;
	add.s32 	%r80, %r91, %r30;
	mul.wide.u32 	%rd28, %r80, 4;
	add.s64 	%rd30, %rd29, %rd28;
	ld.const.f32 	%f63, [%rd30];
	shl.b32 	%r81, %r79, 2;
	add.s32 	%r82, %r37, %r81;
	ld.shared.f32 	%f64, [%r82];
	fma.rn.f32 	%f76, %f63, %f64, %f76;
$L__BB0_21:
	add.s32 	%r87, %r87, 1;
	setp.ne.s32 	%p16, %r87, %r45;
	@%p16 bra 	$L__BB0_10;
$L__BB0_22:
	fma.rn.f32 	%f65, %f15, %f76, %f16;
	min.f32 	%f66, %f65, 0f437F0000;
	max.f32 	%f67, %f66, 0f00000000;
	cvt.rzi.u32.f32 	%r83, %f67;
	mad.lo.s32 	%r84, %r43, %r6, %r4;
	cvt.s64.s32 	%rd31, %r84;
	cvta.to.global.u64 	%rd32, %rd6;
	add.s64 	%rd33, %rd32, %rd31;
	st.global.u8 	[%rd33], %r83;
$L__BB0_23:
	ret;

}
	// .globl	_Z20ConvolutionKernelRGBPhS_iiiiff
.visible .entry _Z20ConvolutionKernelRGBPhS_iiiiff(
	.param .u64 .ptr .align 1 _Z20ConvolutionKernelRGBPhS_iiiiff_param_0,
	.param .u64 .ptr .align 1 _Z20ConvolutionKernelRGBPhS_iiiiff_param_1,
	.param .u32 _Z20ConvolutionKernelRGBPhS_iiiiff_param_2,
	.param .u32 _Z20ConvolutionKernelRGBPhS_iiiiff_param_3,
	.param .u32 _Z20ConvolutionKernelRGBPhS_iiiiff_param_4,
	.param .u32 _Z20ConvolutionKernelRGBPhS_iiiiff_param_5,
	.param .f32 _Z20ConvolutionKernelRGBPhS_iiiiff_param_6,
	.param .f32 _Z20ConvolutionKernelRGBPhS_iiiiff_param_7
)
{
	.reg .pred 	%p<18>;
	.reg .b16 	%rs<5>;
	.reg .b32 	%r<130>;
	.reg .b32 	%f<190>;
	.reg .b64 	%rd<38>;
	// demoted variable
	.shared .align 4 .b8 _ZZ20ConvolutionKernelRGBPhS_iiiiffE8shared_r[2304];
	// demoted variable
	.shared .align 4 .b8 _ZZ20ConvolutionKernelRGBPhS_iiiiffE8shared_g[2304];
	// demoted variable
	.shared .align 4 .b8 _ZZ20ConvolutionKernelRGBPhS_iiiiffE8shared_b[2304];
	ld.param.u64 	%rd7, [_Z20ConvolutionKernelRGBPhS_iiiiff_param_0];
	ld.param.u32 	%r51, [_Z20ConvolutionKernelRGBPhS_iiiiff_param_2];
	ld.param.u32 	%r52, [_Z20ConvolutionKernelRGBPhS_iiiiff_param_3];
	ld.param.u32 	%r53, [_Z20ConvolutionKernelRGBPhS_iiiiff_param_4];
	ld.param.u32 	%r54, [_Z20ConvolutionKernelRGBPhS_iiiiff_param_5];
	cvta.to.global.u64 	%rd1, %rd7;
	mov.u32 	%r1, %tid.x;
	mov.u32 	%r2, %tid.y;
	mov.u32 	%r55, %ctaid.x;
	mov.u32 	%r3, %ntid.x;
	mad.lo.s32 	%r4, %r55, %r3, %r1;
	mov.u32 	%r56, %ctaid.y;
	mov.u32 	%r5, %ntid.y;
	mad.lo.s32 	%r6, %r56, %r5, %r2;
	shr.u32 	%r57, %r54, 31;
	add.s32 	%r58, %r54, %r57;
	shr.s32 	%r7, %r58, 1;
	and.b32  	%r59, %r58, -2;
	add.s32 	%r8, %r59, 16;
	setp.lt.s32 	%p1, %r54, -15;
	@%p1 bra 	$L__BB1_7;
	sub.s32 	%r9, %r6, %r7;
	sub.s32 	%r10, %r4, %r7;
	add.s32 	%r11, %r52, -1;
	add.s32 	%r12, %r51, -1;
	mov.b32 	%r120, 0;
$L__BB1_2:
	add.s32 	%r14, %r120, %r2;
	add.s32 	%r62, %r9, %r120;
	min.s32 	%r63, %r11, %r62;
	max.s32 	%r64, %r63, 0;
	mul.lo.s32 	%r15, %r64, %r51;
	mul.lo.s32 	%r65, %r14, 96;
	mov.u32 	%r66, _ZZ20ConvolutionKernelRGBPhS_iiiiffE8shared_r;
	add.s32 	%r16, %r66, %r65;
	mov.u32 	%r67, _ZZ20ConvolutionKernelRGBPhS_iiiiffE8shared_g;
	add.s32 	%r17, %r67, %r65;
	mov.u32 	%r68, _ZZ20ConvolutionKernelRGBPhS_iiiiffE8shared_b;
	add.s32 	%r18, %r68, %r65;
	mov.b32 	%r121, 0;
$L__BB1_3:
	add.s32 	%r20, %r121, %r1;
	max.s32 	%r70, %r14, %r20;
	setp.ge.s32 	%p2, %r70, %r8;
	@%p2 bra 	$L__BB1_5;
	add.s32 	%r71, %r10, %r121;
	min.s32 	%r72, %r12, %r71;
	max.s32 	%r73, %r72, 0;
	add.s32 	%r74, %r73, %r15;
	mul.lo.s32 	%r75, %r74, %r53;
	cvt.s64.s32 	%rd8, %r75;
	add.s64 	%rd9, %rd1, %rd8;
	ld.global.u8 	%rs1, [%rd9];
	cvt.rn.f32.u16 	%f45, %rs1;
	div.rn.f32 	%f46, %f45, 0f437F0000;
	shl.b32 	%r76, %r20, 2;
	add.s32 	%r77, %r16, %r76;
	st.shared.f32 	[%r77], %f46;
	ld.global.u8 	%rs2, [%rd9+1];
	cvt.rn.f32.u16 	%f47, %rs2;
	div.rn.f32 	%f48, %f47, 0f437F0000;
	add.s32 	%r78, %r17, %r76;
	st.shared.f32 	[%r78], %f48;
	ld.global.u8 	%rs3, [%rd9+2];
	cvt.rn.f32.u16 	%f49, %rs3;
	div.rn.f32 	%f50, %f49, 0f437F0000;
	add.s32 	%r79, %r18, %r76;
	st.shared.f32 	[%r79], %f50;
$L__BB1_5:
	add.s32 	%r121, %r121, %r3;
	setp.lt.s32 	%p3, %r121, %r8;
	@%p3 bra 	$L__BB1_3;
	add.s32 	%r120, %r120, %r5;
	setp.lt.s32 	%p4, %r120, %r8;
	@%p4 bra 	$L__BB1_2;
$L__BB1_7:
	bar.sync 	0;
	setp.ge.s32 	%p5, %r6, %r52;
	setp.ge.s32 	%p6, %r4, %r51;
	or.pred  	%p7, %p6, %p5;
	@%p7 bra 	$L__BB1_24;
	setp.lt.s32 	%p8, %r54, 1;
	mov.f32 	%f184, 0f00000000;
	mov.f32 	%f185, %f184;
	mov.f32 	%f186, %f184;
	@%p8 bra 	$L__BB1_22;
	and.b32  	%r23, %r54, 7;
	and.b32  	%r24, %r54, 3;
	and.b32  	%r25, %r54, 2147483640;
	and.b32  	%r26, %r54, 1;
	neg.s32 	%r27, %r25;
	mov.f32 	%f186, 0f00000000;
	mov.b32 	%r122, 0;
	mov.u64 	%rd30, d_kernel;
	mov.f32 	%f185, %f186;
	mov.f32 	%f184, %f186;
$L__BB1_10:
	setp.lt.u32 	%p9, %r54, 8;
	mul.lo.s32 	%r29, %r122, %r54;
	mov.b32 	%r128, 0;
	@%p9 bra 	$L__BB1_13;
	add.s32 	%r82, %r122, %r2;
	mul.lo.s32 	%r83, %r82, 96;
	shl.b32 	%r84, %r1, 2;
	add.s32 	%r85, %r84, 16;
	mov.u32 	%r86, _ZZ20ConvolutionKernelRGBPhS_iiiiffE8shared_b;
	add.s32 	%r87, %r86, %r85;
	add.s32 	%r125, %r87, %r83;
	mov.u32 	%r88, _ZZ20ConvolutionKernelRGBPhS_iiiiffE8shared_g;
	add.s32 	%r89, %r88, %r85;
	add.s32 	%r124, %r89, %r83;
	mov.u32 	%r90, _ZZ20ConvolutionKernelRGBPhS_iiiiffE8shared_r;
	add.s32 	%r91, %r90, %r85;
	add.s32 	%r123, %r91, %r83;
	mul.wide.u32 	%rd10, %r29, 4;
	add.s64 	%rd12, %rd30, %rd10;
	add.s64 	%rd37, %rd12, 16;
	mov.u32 	%r126, %r27;
$L__BB1_12:
	.pragma "nounroll";
	ld.const.f32 	%f54, [%rd37+-16];
	ld.shared.f32 	%f55, [%r123+-16];
	fma.rn.f32 	%f56, %f54, %f55, %f184;
	ld.shared.f32 	%f57, [%r124+-16];
	fma.rn.f32 	%f58, %f54, %f57, %f185;
	ld.shared.f32 	%f59, [%r125+-16];
	fma.rn.f32 	%f60, %f54, %f59, %f186;
	ld.const.f32 	%f61, [%rd37+-12];
	ld.shared.f32 	%f62, [%r123+-12];
	fma.rn.f32 	%f63, %f61, %f62, %f56;
	ld.shared.f32 	%f64, [%r124+-12];
	fma.rn.f32 	%f65, %f61, %f64, %f58;
	ld.shared.f32 	%f66, [%r125+-12];
	fma.rn.f32 	%f67, %f61, %f66, %f60;
	ld.const.f32 	%f68, [%rd37+-8];
	ld.shared.f32 	%f69, [%r123+-8];
	fma.rn.f32 	%f70, %f68, %f69, %f63;
	ld.shared.f32 	%f71, [%r124+-8];
	fma.rn.f32 	%f72, %f68, %f71, %f65;
	ld.shared.f32 	%f73, [%r125+-8];
	fma.rn.f32 	%f74, %f68, %f73, %f67;
	ld.const.f32 	%f75, [%rd37+-4];
	ld.shared.f32 	%f76, [%r123+-4];
	fma.rn.f32 	%f77, %f75, %f76, %f70;
	ld.shared.f32 	%f78, [%r124+-4];
	fma.rn.f32 	%f79, %f75, %f78, %f72;
	ld.shared.f32 	%f80, [%r125+-4];
	fma.rn.f32 	%f81, %f75, %f80, %f74;
	ld.const.f32 	%f82, [%rd37];
	ld.shared.f32 	%f83, [%r123];
	fma.rn.f32 	%f84, %f82, %f83, %f77;
	ld.shared.f32 	%f85, [%r124];
	fma.rn.f32 	%f86, %f82, %f85, %f79;
	ld.shared.f32 	%f87, [%r125];
	fma.rn.f32 	%f88, %f82, %f87, %f81;
	ld.const.f32 	%f89, [%rd37+4];
	ld.shared.f32 	%f90, [%r123+4];
	fma.rn.f32 	%f91, %f89, %f90, %f84;
	ld.shared.f32 	%f92, [%r124+4];
	fma.rn.f32 	%f93, %f89, %f92, %f86;
	ld.shared.f32 	%f94, [%r125+4];
	fma.rn.f32 	%f95, %f89, %f94, %f88;
	ld.const.f32 	%f96, [%rd37+8];
	ld.shared.f32 	%f97, [%r123+8];
	fma.rn.f32 	%f98, %f96, %f97, %f91;
	ld.shared.f32 	%f99, [%r124+8];
	fma.rn.f32 	%f100, %f96, %f99, %f93;
	ld.shared.f32 	%f101, [%r125+8];
	fma.rn.f32 	%f102, %f96, %f101, %f95;
	ld.const.f32 	%f103, [%rd37+12];
	ld.shared.f32 	%f104, [%r123+12];
	fma.rn.f32 	%f184, %f103, %f104, %f98;
	ld.shared.f32 	%f105, [%r124+12];
	fma.rn.f32 	%f185, %f103, %f105, %f100;
	ld.shared.f32 	%f106, [%r125+12];
	fma.rn.f32 	%f186, %f103, %f106, %f102;
	add.s32 	%r126, %r126, 8;
	add.s32 	%r125, %r125, 32;
	add.s32 	%r124, %r124, 32;
	add.s32 	%r123, %r123, 32;
	add.s64 	%rd37, %rd37, 32;
	setp.ne.s32 	%p10, %r126, 0;
	mov.u32 	%r128, %r25;
	@%p10 bra 	$L__BB1_12;
$L__BB1_13:
	setp.eq.s32 	%p11, %r23, 0;
	@%p11 bra 	$L__BB1_21;
	add.s32 	%r92, %r122, %r2;
	mul.lo.s32 	%r93, %r92, 96;
	mov.u32 	%r94, _ZZ20ConvolutionKernelRGBPhS_iiiiffE8shared_r;
	add.s32 	%r42, %r94, %r93;
	mov.u32 	%r95, _ZZ20ConvolutionKernelRGBPhS_iiiiffE8shared_g;
	add.s32 	%r43, %r95, %r93;
	mov.u32 	%r96, _ZZ20ConvolutionKernelRGBPhS_iiiiffE8shared_b;
	add.s32 	%r44, %r96, %r93;
	add.s32 	%r97, %r23, -1;
	setp.lt.u32 	%p12, %r97, 3;
	@%p12 bra 	$L__BB1_16;
	add.s32 	%r98, %r128, %r1;
	add.s32 	%r99, %r128, %r29;
	mul.wide.u32 	%rd13, %r99, 4;
	add.s64 	%rd15, %rd30, %rd13;
	ld.const.f32 	%f108, [%rd15];
	shl.b32 	%r100, %r98, 2;
	add.s32 	%r101, %r42, %r100;
	ld.shared.f32 	%f109, [%r101];
	fma.rn.f32 	%f110, %f108, %f109, %f184;
	add.s32 	%r102, %r43, %r100;
	ld.shared.f32 	%f111, [%r102];
	fma.rn.f32 	%f112, %f108, %f111, %f185;
	add.s32 	%r103, %r44, %r100;
	ld.shared.f32 	%f113, [%r103];
	fma.rn.f32 	%f114, %f108, %f113, %f186;
	cvt.u64.u32 	%rd16, %r29;
	cvt.u64.u32 	%rd17, %r128;
	add.s64 	%rd18, %rd17, %rd16;
	shl.b64 	%rd19, %rd18, 2;
	add.s64 	%rd20, %rd30, %rd19;
	ld.const.f32 	%f115, [%rd20+4];
	ld.shared.f32 	%f116, [%r101+4];
	fma.rn.f32 	%f117, %f115, %f116, %f110;
	ld.shared.f32 	%f118, [%r102+4];
	fma.rn.f32 	%f119, %f115, %f118, %f112;
	ld.shared.f32 	%f120, [%r103+4];
	fma.rn.f32 	%f121, %f115, %f120, %f114;
	ld.const.f32 	%f122, [%rd20+8];
	ld.shared.f32 	%f123, [%r101+8];
	fma.rn.f32 	%f124, %f122, %f123, %f117;
	ld.shared.f32 	%f125, [%r102+8];
	fma.rn.f32 	%f126, %f122, %f125, %f119;
	ld.shared.f32 	%f127, [%r103+8];
	fma.rn.f32 	%f128, %f122, %f127, %f121;
	ld.const.f32 	%f129, [%rd20+12];
	ld.shared.f32 	%f130, [%r101+12];
	fma.rn.f32 	%f184, %f129, %f130, %f124;
	ld.shared.f32 	%f131, [%r102+12];
	fma.rn.f32 	%f185, %f129, %f131, %f126;
	ld.shared.f32 	%f132, [%r103+12];
	fma.rn.f32 	%f186, %f129, %f132, %f128;
	add.s32 	%r128, %r128, 4;
$L__BB1_16:
	setp.eq.s32 	%p13, %r24, 0;
	@%p13 bra 	$L__BB1_21;
	setp.eq.s32 	%p14, %r24, 1;
	@%p14 bra 	$L__BB1_19;
	add.s32 	%r104, %r128, %r1;
	add.s32 	%r105, %r128, %r29;
	mul.wide.u32 	%rd21, %r105, 4;
	add.s64 	%rd23, %rd30, %rd21;
	ld.const.f32 	%f134, [%rd23];
	shl.b32 	%r106, %r104, 2;
	add.s32 	%r107, %r42, %r106;
	ld.shared.f32 	%f135, [%r107];
	fma.rn.f32 	%f136, %f134, %f135, %f184;
	add.s32 	%r108, %r43, %r106;
	ld.shared.f32 	%f137, [%r108];
	fma.rn.f32 	%f138, %f134, %f137, %f185;
	add.s32 	%r109, %r44, %r106;
	ld.shared.f32 	%f139, [%r109];
	fma.rn.f32 	%f140, %f134, %f139, %f186;
	cvt.u64.u32 	%rd24, %r29;
	cvt.u64.u32 	%rd25, %r128;
	add.s64 	%rd26, %rd25, %rd24;
	shl.b64 	%rd27, %rd26, 2;
	add.s64 	%rd28, %rd30, %rd27;
	ld.const.f32 	%f141, [%rd28+4];
	ld.shared.f32 	%f142, [%r107+4];
	fma.rn.f32 	%f184, %f141, %f142, %f136;
	ld.shared.f32 	%f143, [%r108+4];
	fma.rn.f32 	%f185, %f141, %f143, %f138;
	ld.shared.f32 	%f144, [%r109+4];
	fma.rn.f32 	%f186, %f141, %f144, %f140;
	add.s32 	%r128, %r128, 2;
$L__BB1_19:
	setp.eq.s32 	%p15, %r26, 0;
	@%p15 bra 	$L__BB1_21;
	add.s32 	%r110, %r128, %r1;
	add.s32 	%r111, %r128, %r29;
	mul.wide.u32 	%rd29, %r111, 4;
	add.s64 	%rd31, %rd30, %rd29;
	ld.const.f32 	%f145, [%rd31];
	shl.b32 	%r112, %r110, 2;
	add.s32 	%r113, %r42, %r112;
	ld.shared.f32 	%f146, [%r113];
	fma.rn.f32 	%f184, %f145, %f146, %f184;
	add.s32 	%r114, %r43, %r112;
	ld.shared.f32 	%f147, [%r114];
	fma.rn.f32 	%f185, %f145, %f147, %f185;
	add.s32 	%r115, %r44, %r112;
	ld.shared.f32 	%f148, [%r115];
	fma.rn.f32 	%f186, %f145, %f148, %f186;
$L__BB1_21:
	add.s32 	%r122, %r122, 1;
	setp.ne.s32 	%p16, %r122, %r54;
	@%p16 bra 	$L__BB1_10;
$L__BB1_22:
	ld.param.f32 	%f159, [_Z20ConvolutionKernelRGBPhS_iiiiff_param_7];
	ld.param.f32 	%f158, [_Z20ConvolutionKernelRGBPhS_iiiiff_param_6];
	ld.param.u64 	%rd36, [_Z20ConvolutionKernelRGBPhS_iiiiff_param_1];
	fma.rn.f32 	%f149, %f158, %f184, %f159;
	min.f32 	%f150, %f149, 0f437F0000;
	max.f32 	%f151, %f150, 0f00000000;
	fma.rn.f32 	%f152, %f158, %f185, %f159;
	min.f32 	%f153, %f152, 0f437F0000;
	max.f32 	%f154, %f153, 0f00000000;
	fma.rn.f32 	%f155, %f158, %f186, %f159;
	min.f32 	%f156, %f155, 0f437F0000;
	max.f32 	%f157, %f156, 0f00000000;
	mad.lo.s32 	%r116, %r51, %r6, %r4;
	mul.lo.s32 	%r50, %r116, %r53;
	cvt.rzi.u32.f32 	%r117, %f151;
	cvt.s64.s32 	%rd32, %r50;
	cvta.to.global.u64 	%rd33, %rd36;
	add.s64 	%rd5, %rd33, %rd32;
	st.global.u8 	[%rd5], %r117;
	cvt.rzi.u32.f32 	%r118, %f154;
	st.global.u8 	[%rd5+1], %r118;
	cvt.rzi.u32.f32 	%r119, %f157;
	st.global.u8 	[%rd5+2], %r119;
	setp.ne.s32 	%p17, %r53, 4;
	@%p17 bra 	$L__BB1_24;
	add.s64 	%rd35, %rd1, %rd32;
	ld.global.u8 	%rs4, [%rd35+3];
	st.global.u8 	[%rd5+3], %rs4;
$L__BB1_24:
	ret;

}


// ===== COMPILED SASS (sm_100) =====

	.target	sm_100

	.elftype	@"ET_EXEC"


//--------------------- .note.nv.tkinfo           --------------------------
	.section	.note.nv.tkinfo,"",@"SHT_NOTE"
	.sectionflags	@"SHF_NOTE_NV_TKINFO"
	.tkinfo
        /*0018*/ 	.word	0x00000002
        /*0030*/ 	.string	""
        /*0030*/ 	.string	"ptxas"
        /*0030*/ 	.string	"Cuda compilation tools, release 13.0, V13.0.88"
        /*0030*/ 	.string	"Build cuda_13.0.r13.0/compiler.36424714_0"
        /*0030*/ 	.string	"-arch sm_100 -m 64 "



//--------------------- .note.nv.cuinfo           --------------------------
	.section	.note.nv.cuinfo,"",@"SHT_NOTE"
	.sectionflags	@"SHF_NOTE_NV_CUINFO"
        /*0018*/ 	.short	0x0002
        /*001a*/ 	.short	0x0064
        /*001c*/ 	.short	0x0082
	.zero		2


//--------------------- .nv.info                  --------------------------
	.section	.nv.info,"",@"SHT_CUDA_INFO"
	.align	4


	//----- nvinfo : EIATTR_REGCOUNT
	.align		4
        /*0000*/ 	.byte	0x04, 0x2f
        /*0002*/ 	.short	(.L_2 - .L_1)
	.align		4
.L_1:
        /*0004*/ 	.word	index@(_Z17ConvolutionKernelPhS_iiiiff)
        /*0008*/ 	.word	0x0000001a


	//----- nvinfo : EIATTR_FRAME_SIZE
	.align		4
.L_2:
        /*000c*/ 	.byte	0x04, 0x11
        /*000e*/ 	.short	(.L_4 - .L_3)
	.align		4
.L_3:
        /*0010*/ 	.word	index@($__internal_1_$__cuda_sm3x_div_rn_noftz_f32_slowpath)
        /*0014*/ 	.word	0x00000000


	//----- nvinfo : EIATTR_FRAME_SIZE
	.align		4
.L_4:
        /*0018*/ 	.byte	0x04, 0x11
        /*001a*/ 	.short	(.L_6 - .L_5)
	.align		4
.L_5:
        /*001c*/ 	.word	index@(_Z17ConvolutionKernelPhS_iiiiff)
        /*0020*/ 	.word	0x00000000


	//----- nvinfo : EIATTR_REGCOUNT
	.align		4
.L_6:
        /*0024*/ 	.byte	0x04, 0x2f
        /*0026*/ 	.short	(.L_8 - .L_7)
	.align		4
.L_7:
        /*0028*/ 	.word	index@(_Z20ConvolutionKernelRGBPhS_iiiiff)
        /*002c*/ 	.word	0x0000001f


	//----- nvinfo : EIATTR_FRAME_SIZE
	.align		4
.L_8:
        /*0030*/ 	.byte	0x04, 0x11
        /*0032*/ 	.short	(.L_10 - .L_9)
	.align		4
.L_9:
        /*0034*/ 	.word	index@($__internal_0_$__cuda_sm3x_div_rn_noftz_f32_slowpath)
        /*0038*/ 	.word	0x00000000


	//----- nvinfo : EIATTR_FRAME_SIZE
	.align		4
.L_10:
        /*003c*/ 	.byte	0x04, 0x11
        /*003e*/ 	.short	(.L_12 - .L_11)
	.align		4
.L_11:
        /*0040*/ 	.word	index@(_Z20ConvolutionKernelRGBPhS_iiiiff)
        /*0044*/ 	.word	0x00000000


	//----- nvinfo : EIATTR_MIN_STACK_SIZE
	.align		4
.L_12:
        /*0048*/ 	.byte	0x04, 0x12
        /*004a*/ 	.short	(.L_14 - .L_13)
	.align		4
.L_13:
        /*004c*/ 	.word	index@(_Z20ConvolutionKernelRGBPhS_iiiiff)
        /*0050*/ 	.word	0x00000000


	//----- nvinfo : EIATTR_MIN_STACK_SIZE
	.align		4
.L_14:
        /*0054*/ 	.byte	0x04, 0x12
        /*0056*/ 	.short	(.L_16 - .L_15)
	.align		4
.L_15:
        /*0058*/ 	.word	index@(_Z17ConvolutionKernelPhS_iiiiff)
        /*005c*/ 	.word	0x00000000
.L_16:


//--------------------- .nv.compat                --------------------------
	.section	.nv.compat,"",@"SHT_CUDA_COMPAT_INFO"
	.align	4
        /*0000*/ 	.byte	0x02, 0x09, 0x00, 0x00, 0x02, 0x02, 0x01, 0x00, 0x02, 0x05, 0x05, 0x00, 0x03, 0x07, 0x01, 0x01
        /*0010*/ 	.byte	0x02, 0x03, 0x00, 0x00, 0x02, 0x06, 0x01, 0x00, 0x04, 0x0b, 0x08, 0x00, 0x01, 0x00, 0x00, 0x00
        /*0020*/ 	.byte	0x00, 0x00, 0x00, 0x00


//--------------------- .nv.info._Z20ConvolutionKernelRGBPhS_iiiiff --------------------------
	.section	.nv.info._Z20ConvolutionKernelRGBPhS_iiiiff,"",@"SHT_CUDA_INFO"
	.sectionflags	@""
	.align	4


	//----- nvinfo : EIATTR_CUDA_API_VERSION
	.align		4
        /*0000*/ 	.byte	0x04, 0x37
        /*0002*/ 	.short	(.L_18 - .L_17)
.L_17:
        /*0004*/ 	.word	0x00000082


	//----- nvinfo : EIATTR_KPARAM_INFO
	.align		4
.L_18:
        /*0008*/ 	.byte	0x04, 0x17
        /*000a*/ 	.short	(.L_20 - .L_19)
.L_19:
        /*000c*/ 	.word	0x00000000
        /*0010*/ 	.short	0x0007
        /*0012*/ 	.short	0x0024
        /*0014*/ 	.byte	0x00, 0xf0, 0x11, 0x00


	//----- nvinfo : EIATTR_KPARAM_INFO
	.align		4
.L_20:
        /*0018*/ 	.byte	0x04, 0x17
        /*001a*/ 	.short	(.L_22 - .L_21)
.L_21:
        /*001c*/ 	.word	0x00000000
        /*0020*/ 	.short	0x0006
        /*0022*/ 	.short	0x0020
        /*0024*/ 	.byte	0x00, 0xf0, 0x11, 0x00


	//----- nvinfo : EIATTR_KPARAM_INFO
	.align		4
.L_22:
        /*0028*/ 	.byte	0x04, 0x17
        /*002a*/ 	.short	(.L_24 - .L_23)
.L_23:
        /*002c*/ 	.word	0x00000000
        /*0030*/ 	.short	0x0005
        /*0032*/ 	.short	0x001c
        /*0034*/ 	.byte	0x00, 0xf0, 0x11, 0x00


	//----- nvinfo : EIATTR_KPARAM_INFO
	.align		4
.L_24:
        /*0038*/ 	.byte	0x04, 0x17
        /*003a*/ 	.short	(.L_26 - .L_25)
.L_25:
        /*003c*/ 	.word	0x00000000
        /*0040*/ 	.short	0x0004
        /*0042*/ 	.short	0x0018
        /*0044*/ 	.byte	0x00, 0xf0, 0x11, 0x00


	//----- nvinfo : EIATTR_KPARAM_INFO
	.align		4
.L_26:
        /*0048*/ 	.byte	0x04, 0x17
        /*004a*/ 	.short	(.L_28 - .L_27)
.L_27:
        /*004c*/ 	.word	0x00000000
        /*0050*/ 	.short	0x0003
        /*0052*/ 	.short	0x0014
        /*0054*/ 	.byte	0x00, 0xf0, 0x11, 0x00


	//----- nvinfo : EIATTR_KPARAM_INFO
	.align		4
.L_28:
        /*0058*/ 	.byte	0x04, 0x17
        /*005a*/ 	.short	(.L_30 - .L_29)
.L_29:
        /*005c*/ 	.word	0x00000000
        /*0060*/ 	.short	0x0002
        /*0062*/ 	.short	0x0010
        /*0064*/ 	.byte	0x00, 0xf0, 0x11, 0x00


	//----- nvinfo : EIATTR_KPARAM_INFO
	.align		4
.L_30:
        /*0068*/ 	.byte	0x04, 0x17
        /*006a*/ 	.short	(.L_32 - .L_31)
.L_31:
        /*006c*/ 	.word	0x00000000
        /*0070*/ 	.short	0x0001
        /*0072*/ 	.short	0x0008
        /*0074*/ 	.byte	0x00, 0xf5, 0x21, 0x00


	//----- nvinfo : EIATTR_KPARAM_INFO
	.align		4
.L_32:
        /*0078*/ 	.byte	0x04, 0x17
        /*007a*/ 	.short	(.L_34 - .L_33)
.L_33:
        /*007c*/ 	.word	0x00000000
        /*0080*/ 	.short	0x0000
        /*0082*/ 	.short	0x0000
        /*0084*/ 	.byte	0x00, 0xf5, 0x21, 0x00


	//----- nvinfo : EIATTR_SPARSE_MMA_MASK
	.align		4
.L_34:
        /*0088*/ 	.byte	0x03, 0x50
        /*008a*/ 	.short	0x0000


	//----- nvinfo : EIATTR_MAXREG_COUNT
	.align		4
        /*008c*/ 	.byte	0x03, 0x1b
        /*008e*/ 	.short	0x00ff


	//----- nvinfo : EIATTR_NUM_BARRIERS
	.align		4
        /*0090*/ 	.byte	0x02, 0x4c
        /*0092*/ 	.byte	0x01
	.zero		1


	//----- nvinfo : EIATTR_MERCURY_ISA_VERSION
	.align		4
        /*0094*/ 	.byte	0x03, 0x5f
        /*0096*/ 	.short	0x0101


	//----- nvinfo : EIATTR_VRC_CTA_INIT_COUNT
	.align		4
        /*0098*/ 	.byte	0x02, 0x4a
	.zero		1
	.zero		1


	//----- nvinfo : EIATTR_EXIT_INSTR_OFFSETS
	.align		4
        /*009c*/ 	.byte	0x04, 0x1c
        /*009e*/ 	.short	(.L_36 - .L_35)


	//   ....[0]....
.L_35:
        /*00a0*/ 	.word	0x00000710


	//   ....[1]....
        /*00a4*/ 	.word	0x00001520


	//   ....[2]....
        /*00a8*/ 	.word	0x00001580


	//----- nvinfo : EIATTR_CRS_STACK_SIZE
	.align		4
.L_36:
        /*00ac*/ 	.byte	0x04, 0x1e
        /*00ae*/ 	.short	(.L_38 - .L_37)
.L_37:
        /*00b0*/ 	.word	0x00000000


	//----- nvinfo : EIATTR_CBANK_PARAM_SIZE
	.align		4
.L_38:
        /*00b4*/ 	.byte	0x03, 0x19
        /*00b6*/ 	.short	0x0028


	//----- nvinfo : EIATTR_PARAM_CBANK
	.align		4
        /*00b8*/ 	.byte	0x04, 0x0a
        /*00ba*/ 	.short	(.L_40 - .L_39)
	.align		4
.L_39:
        /*00bc*/ 	.word	index@(.nv.constant0._Z20ConvolutionKernelRGBPhS_iiiiff)
        /*00c0*/ 	.short	0x0380
        /*00c2*/ 	.short	0x0028


	//----- nvinfo : EIATTR_SW_WAR
	.align		4
.L_40:
        /*00c4*/ 	.byte	0x04, 0x36
        /*00c6*/ 	.short	(.L_42 - .L_41)
.L_41:
        /*00c8*/ 	.word	0x00000008
.L_42:


//--------------------- .nv.info._Z17ConvolutionKernelPhS_iiiiff --------------------------
	.section	.nv.info._Z17ConvolutionKernelPhS_iiiiff,"",@"SHT_CUDA_INFO"
	.sectionflags	@""
	.align	4


	//----- nvinfo : EIATTR_CUDA_API_VERSION
	.align		4
        /*0000*/ 	.byte	0x04, 0x37
        /*0002*/ 	.short	(.L_44 - .L_43)
.L_43:
        /*0004*/ 	.word	0x00000082


	//----- nvinfo : EIATTR_KPARAM_INFO
	.align		4
.L_44:
        /*0008*/ 	.byte	0x04, 0x17
        /*000a*/ 	.short	(.L_46 - .L_45)
.L_45:
        /*000c*/ 	.word	0x00000000
        /*0010*/ 	.short	0x0007
        /*0012*/ 	.short	0x0024
        /*0014*/ 	.byte	0x00, 0xf0, 0x11, 0x00


	//----- nvinfo : EIATTR_KPARAM_INFO
	.align		4
.L_46:
        /*0018*/ 	.byte	0x04, 0x17
        /*001a*/ 	.short	(.L_48 - .L_47)
.L_47:
        /*001c*/ 	.word	0x00000000
        /*0020*/ 	.short	0x0006
        /*0022*/ 	.short	0x0020
        /*0024*/ 	.byte	0x00, 0xf0, 0x11, 0x00


	//----- nvinfo : EIATTR_KPARAM_INFO
	.align		4
.L_48:
        /*0028*/ 	.byte	0x04, 0x17
        /*002a*/ 	.short	(.L_50 - .L_49)
.L_49:
        /*002c*/ 	.word	0x00000000
        /*0030*/ 	.short	0x0005
        /*0032*/ 	.short	0x001c
        /*0034*/ 	.byte	0x00, 0xf0, 0x11, 0x00


	//----- nvinfo : EIATTR_KPARAM_INFO
	.align		4
.L_50:
        /*0038*/ 	.byte	0x04, 0x17
        /*003a*/ 	.short	(.L_52 - .L_51)
.L_51:
        /*003c*/ 	.word	0x00000000
        /*0040*/ 	.short	0x0004
        /*0042*/ 	.short	0x0018
        /*0044*/ 	.byte	0x00, 0xf0, 0x11, 0x00


	//----- nvinfo : EIATTR_KPARAM_INFO
	.align		4
.L_52:
        /*0048*/ 	.byte	0x04, 0x17
        /*004a*/ 	.short	(.L_54 - .L_53)
.L_53:
        /*004c*/ 	.word	0x00000000
        /*0050*/ 	.short	0x0003
        /*0052*/ 	.short	0x0014
        /*0054*/ 	.byte	0x00, 0xf0, 0x11, 0x00


	//----- nvinfo : EIATTR_KPARAM_INFO
	.align		4
.L_54:
        /*0058*/ 	.byte	0x04, 0x17
        /*005a*/ 	.short	(.L_56 - .L_55)
.L_55:
        /*005c*/ 	.word	0x00000000
        /*0060*/ 	.short	0x0002
        /*0062*/ 	.short	0x0010
        /*0064*/ 	.byte	0x00, 0xf0, 0x11, 0x00


	//----- nvinfo : EIATTR_KPARAM_INFO
	.align		4
.L_56:
        /*0068*/ 	.byte	0x04, 0x17
        /*006a*/ 	.short	(.L_58 - .L_57)
.L_57:
        /*006c*/ 	.word	0x00000000
        /*0070*/ 	.short	0x0001
        /*0072*/ 	.short	0x0008
        /*0074*/ 	.byte	0x00, 0xf5, 0x21, 0x00


	//----- nvinfo : EIATTR_KPARAM_INFO
	.align		4
.L_58:
        /*0078*/ 	.byte	0x04, 0x17
        /*007a*/ 	.short	(.L_60 - .L_59)
.L_59:
        /*007c*/ 	.word	0x00000000
        /*0080*/ 	.short	0x0000
        /*0082*/ 	.short	0x0000
        /*0084*/ 	.byte	0x00, 0xf5, 0x21, 0x00


	//----- nvinfo : EIATTR_SPARSE_MMA_MASK
	.align		4
.L_60:
        /*0088*/ 	.byte	0x03, 0x50
        /*008a*/ 	.short	0x0000


	//----- nvinfo : EIATTR_MAXREG_COUNT
	.align		4
        /*008c*/ 	.byte	0x03, 0x1b
        /*008e*/ 	.short	0x00ff


	//----- nvinfo : EIATTR_NUM_BARRIERS
	.align		4
        /*0090*/ 	.byte	0x02, 0x4c
        /*0092*/ 	.byte	0x01
	.zero		1


	//----- nvinfo : EIATTR_MERCURY_ISA_VERSION
	.align		4
        /*0094*/ 	.byte	0x03, 0x5f
        /*0096*/ 	.short	0x0101


	//----- nvinfo : EIATTR_VRC_CTA_INIT_COUNT
	.align		4
        /*0098*/ 	.byte	0x02, 0x4a
	.zero		1
	.zero		1


	//----- nvinfo : EIATTR_EXIT_INSTR_OFFSETS
	.align		4
        /*009c*/ 	.byte	0x04, 0x1c
        /*009e*/ 	.short	(.L_62 - .L_61)


	//   ....[0]....
.L_61:
        /*00a0*/ 	.word	0x00000460


	//   ....[1]....
        /*00a4*/ 	.word	0x00000bf0


	//----- nvinfo : EIATTR_CRS_STACK_SIZE
	.align		4
.L_62:
        /*00a8*/ 	.byte	0x04, 0x1e
        /*00aa*/ 	.short	(.L_64 - .L_63)
.L_63:
        /*00ac*/ 	.word	0x00000000


	//----- nvinfo : EIATTR_CBANK_PARAM_SIZE
	.align		4
.L_64:
        /*00b0*/ 	.byte	0x03, 0x19
        /*00b2*/ 	.short	0x0028


	//----- nvinfo : EIATTR_PARAM_CBANK
	.align		4
        /*00b4*/ 	.byte	0x04, 0x0a
        /*00b6*/ 	.short	(.L_66 - .L_65)
	.align		4
.L_65:
        /*00b8*/ 	.word	index@(.nv.constant0._Z17ConvolutionKernelPhS_iiiiff)
        /*00bc*/ 	.short	0x0380
        /*00be*/ 	.short	0x0028


	//----- nvinfo : EIATTR_SW_WAR
	.align		4
.L_66:
        /*00c0*/ 	.byte	0x04, 0x36
        /*00c2*/ 	.short	(.L_68 - .L_67)
.L_67:
        /*00c4*/ 	.word	0x00000008
.L_68:


//--------------------- .nv.callgraph             --------------------------
	.section	.nv.callgraph,"",@"SHT_CUDA_CALLGRAPH"
	.align	4
	.sectionentsize	8
	.align		4
        /*0000*/ 	.word	0x00000000
	.align		4
        /*0004*/ 	.word	0xffffffff
	.align		4
        /*0008*/ 	.word	0x00000000
	.align		4
        /*000c*/ 	.word	0xfffffffe
	.align		4
        /*0010*/ 	.word	0x00000000
	.align		4
        /*0014*/ 	.word	0xfffffffd
	.align		4
        /*0018*/ 	.word	0x00000000
	.align		4
        /*001c*/ 	.word	0xfffffffc


//--------------------- .nv.constant3             --------------------------
	.section	.nv.constant3,"a",@progbits
	.align	4
.nv.constant3:
	.type		d_kernel,@object
	.size		d_kernel,(.L_0 - d_kernel)
d_kernel:
	.zero		324
.L_0:


//--------------------- .text._Z20ConvolutionKernelRGBPhS_iiiiff --------------------------
	.section	.text._Z20ConvolutionKernelRGBPhS_iiiiff,"ax",@progbits
	.align	128
        .global         _Z20ConvolutionKernelRGBPhS_iiiiff
        .type           _Z20ConvolutionKernelRGBPhS_iiiiff,@function
        .size           _Z20ConvolutionKernelRGBPhS_iiiiff,(.L_x_57 - _Z20ConvolutionKernelRGBPhS_iiiiff)
        .other          _Z20ConvolutionKernelRGBPhS_iiiiff,@"STO_CUDA_ENTRY STV_DEFAULT"
_Z20ConvolutionKernelRGBPhS_iiiiff:
.text._Z20ConvolutionKernelRGBPhS_iiiiff:
[----:B------:R-:W-:Y:S01]  /*0000*/  LDC R1, c[0x0][0x37c] ;  /* 0x0000df00ff017b82 */ /* 0x000fe20000000800 */
[----:B------:R-:W0:Y:S01]  /*0010*/  S2R R9, SR_TID.X ;  /* 0x0000000000097919 */ /* 0x000e220000002100 */
[----:B------:R-:W1:Y:S06]  /*0020*/  LDCU UR7, c[0x0][0x39c] ;  /* 0x00007380ff0777ac */ /* 0x000e6c0008000800 */
[----:B------:R-:W0:Y:S01]  /*0030*/  LDC R22, c[0x0][0x360] ;  /* 0x0000d800ff167b82 */ /* 0x000e220000000800 */
[----:B------:R-:W2:Y:S01]  /*0040*/  S2R R8, SR_TID.Y ;  /* 0x0000000000087919 */ /* 0x000ea20000002200 */
[----:B------:R-:W3:Y:S06]  /*0050*/  LDCU.64 UR14, c[0x0][0x358] ;  /* 0x00006b00ff0e77ac */ /* 0x000eec0008000a00 */
[----:B------:R-:W0:Y:S08]  /*0060*/  S2UR UR5, SR_CTAID.X ;  /* 0x00000000000579c3 */ /* 0x000e300000002500 */
[----:B------:R-:W2:Y:S01]  /*0070*/  S2UR UR6, SR_CTAID.Y ;  /* 0x00000000000679c3 */ /* 0x000ea20000002600 */
[----:B-1----:R-:W-:-:S02]  /*0080*/  UISETP.GE.AND UP0, UPT, UR7, -0xf, UPT ;  /* 0xfffffff10700788c */ /* 0x002fc4000bf06270 */
[----:B------:R-:W-:-:S05]  /*0090*/  ULEA.HI UR4, UR7, UR7, URZ, 0x1 ;  /* 0x0000000707047291 */ /* 0x000fca000f8f08ff */
[----:B------:R-:W2:Y:S01]  /*00a0*/  LDC R21, c[0x0][0x364] ;  /* 0x0000d900ff157b82 */ /* 0x000ea20000000800 */
[----:B0-----:R-:W-:Y:S02]  /*00b0*/  IMAD R7, R22, UR5, R9 ;  /* 0x0000000516077c24 */ /* 0x001fe4000f8e0209 */
[----:B--2---:R-:W-:Y:S01]  /*00c0*/  IMAD R6, R21, UR6, R8 ;  /* 0x0000000615067c24 */ /* 0x004fe2000f8e0208 */
[----:B---3--:R-:W-:Y:S06]  /*00d0*/  BRA.U !UP0, `(.L_x_0) ;  /* 0x00000005087c7547 */ /* 0x008fec000b800000 */
[----:B------:R-:W0:Y:S01]  /*00e0*/  LDCU.64 UR8, c[0x0][0x390] ;  /* 0x00007200ff0877ac */ /* 0x000e220008000a00 */
[----:B------:R-:W-:Y:S01]  /*00f0*/  HFMA2 R19, -RZ, RZ, 0, 0 ;  /* 0x00000000ff137431 */ /* 0x000fe200000001ff */
[----:B------:R-:W-:Y:S02]  /*0100*/  ULOP3.LUT UR7, UR4, 0xfffffffe, URZ, 0xc0, !UPT ;  /* 0xfffffffe04077892 */ /* 0x000fe4000f8ec0ff */
[----:B------:R-:W-:Y:S02]  /*0110*/  USHF.R.S32.HI UR4, URZ, 0x1, UR4 ;  /* 0x00000001ff047899 */ /* 0x000fe40008011404 */
[----:B------:R-:W-:-:S04]  /*0120*/  UIADD3 UR7, UPT, UPT, UR7, 0x10, URZ ;  /* 0x0000001007077890 */ /* 0x000fc8000fffe0ff */
[----:B------:R-:W-:Y:S01]  /*0130*/  VIADD R17, R6, -UR4 ;  /* 0x8000000406117c36 */ /* 0x000fe20008000000 */
[----:B------:R-:W-:Y:S01]  /*0140*/  IADD3 R15, PT, PT, R7, -UR4, RZ ;  /* 0x80000004070f7c10 */ /* 0x000fe2000fffe0ff */
[----:B0-----:R-:W-:Y:S02]  /*0150*/  UIADD3 UR5, UPT, UPT, UR9, -0x1, URZ ;  /* 0xffffffff09057890 */ /* 0x001fe4000fffe0ff */
[----:B------:R-:W-:-:S12]  /*0160*/  UIADD3 UR6, UPT, UPT, UR8, -0x1, URZ ;  /* 0xffffffff08067890 */ /* 0x000fd8000fffe0ff */
.L_x_10:
[----:B0-----:R-:W0:Y:S01]  /*0170*/  S2R R11, SR_CgaCtaId ;  /* 0x00000000000b7919 */ /* 0x001e220000008800 */
[----:B------:R-:W-:Y:S01]  /*0180*/  MOV R0, 0x400 ;  /* 0x0000040000007802 */ /* 0x000fe20000000f00 */
[--C-:B------:R-:W-:Y:S01]  /*0190*/  IMAD.IADD R20, R8, 0x1, R19.reuse ;  /* 0x0000000108147824 */ /* 0x100fe200078e0213 */
[----:B------:R-:W-:Y:S01]  /*01a0*/  VIADDMNMX.RELU R13, R17, R19, UR5, PT ;  /* 0x00000005110d7e46 */ /* 0x000fe2000b801113 */
[----:B------:R-:W-:Y:S01]  /*01b0*/  IMAD.IADD R19, R21, 0x1, R19 ;  /* 0x0000000115137824 */ /* 0x000fe200078e0213 */
[C---:B------:R-:W-:Y:S01]  /*01c0*/  IADD3 R2, PT, PT, R0.reuse, 0x900, RZ ;  /* 0x0000090000027810 */ /* 0x040fe20007ffe0ff */
[----:B------:R-:W-:Y:S01]  /*01d0*/  IMAD.MOV.U32 R18, RZ, RZ, RZ ;  /* 0x000000ffff127224 */ /* 0x000fe200078e00ff */
[----:B------:R-:W-:Y:S01]  /*01e0*/  IADD3 R4, PT, PT, R0, 0x1200, RZ ;  /* 0x0000120000047810 */ /* 0x000fe20007ffe0ff */
[----:B------:R-:W1:Y:S01]  /*01f0*/  LDCU UR10, c[0x0][0x390] ;  /* 0x00007200ff0a77ac */ /* 0x000e620008000800 */
[----:B------:R-:W-:Y:S01]  /*0200*/  ISETP.GE.AND P2, PT, R19, UR7, PT ;  /* 0x0000000713007c0c */ /* 0x000fe2000bf46270 */
[----:B------:R-:W2:Y:S01]  /*0210*/  LDCU UR4, c[0x0][0x398] ;  /* 0x00007300ff0477ac */ /* 0x000ea20008000800 */
[----:B------:R-:W3:Y:S01]  /*0220*/  LDCU.64 UR8, c[0x0][0x380] ;  /* 0x00007000ff0877ac */ /* 0x000ee20008000a00 */
[----:B0-----:R-:W-:-:S02]  /*0230*/  LEA R3, R11, R0, 0x18 ;  /* 0x000000000b037211 */ /* 0x001fc400078ec0ff */
[C---:B------:R-:W-:Y:S02]  /*0240*/  LEA R5, R11.reuse, R2, 0x18 ;  /* 0x000000020b057211 */ /* 0x040fe400078ec0ff */
[----:B------:R-:W-:Y:S01]  /*0250*/  LEA R11, R11, R4, 0x18 ;  /* 0x000000040b0b7211 */ /* 0x000fe200078ec0ff */
[C---:B------:R-:W-:Y:S02]  /*0260*/  IMAD R16, R20.reuse, 0x60, R3 ;  /* 0x0000006014107824 */ /* 0x040fe400078e0203 */
[C---:B------:R-:W-:Y:S02]  /*0270*/  IMAD R14, R20.reuse, 0x60, R5 ;  /* 0x00000060140e7824 */ /* 0x040fe400078e0205 */
[----:B-123--:R-:W-:-:S07]  /*0280*/  IMAD R12, R20, 0x60, R11 ;  /* 0x00000060140c7824 */ /* 0x00efce00078e020b */
.L_x_9:
[----:B0-----:R-:W-:Y:S01]  /*0290*/  IADD3 R11, PT, PT, R9, R18, RZ ;  /* 0x00000012090b7210 */ /* 0x001fe20007ffe0ff */
[----:B------:R-:W-:Y:S03]  /*02a0*/  BSSY.RECONVERGENT B0, `(.L_x_1) ;  /* 0x000003e000007945 */ /* 0x000fe60003800200 */
[----:B------:R-:W-:-:S04]  /*02b0*/  VIMNMX R0, PT, PT, R20, R11, !PT ;  /* 0x0000000b14007248 */ /* 0x000fc80007fe0100 */
[----:B------:R-:W-:-:S13]  /*02c0*/  ISETP.GE.AND P0, PT, R0, UR7, PT ;  /* 0x0000000700007c0c */ /* 0x000fda000bf06270 */
[----:B------:R-:W-:Y:S05]  /*02d0*/  @P0 BRA `(.L_x_2) ;  /* 0x0000000000e80947 */ /* 0x000fea0003800000 */
[----:B------:R-:W-:-:S05]  /*02e0*/  VIADDMNMX.RELU R0, R15, R18, UR6, PT ;  /* 0x000000060f007e46 */ /* 0x000fca000b801112 */
[----:B------:R-:W-:-:S04]  /*02f0*/  IMAD R0, R13, UR10, R0 ;  /* 0x0000000a0d007c24 */ /* 0x000fc8000f8e0200 */
[----:B------:R-:W-:-:S05]  /*0300*/  IMAD R0, R0, UR4, RZ ;  /* 0x0000000400007c24 */ /* 0x000fca000f8e02ff */
[----:B------:R-:W-:-:S04]  /*0310*/  IADD3 R4, P0, PT, R0, UR8, RZ ;  /* 0x0000000800047c10 */ /* 0x000fc8000ff1e0ff */
[----:B------:R-:W-:-:S05]  /*0320*/  LEA.HI.X.SX32 R5, R0, UR9, 0x1, P0 ;  /* 0x0000000900057c11 */ /* 0x000fca00080f0eff */
[----:B------:R-:W2:Y:S01]  /*0330*/  LDG.E.U8 R0, desc[UR14][R4.64] ;  /* 0x0000000e04007981 */ /* 0x000ea2000c1e1100 */
[----:B------:R-:W-:Y:S01]  /*0340*/  MOV R10, 0x437f0000 ;  /* 0x437f0000000a7802 */ /* 0x000fe20000000f00 */
[----:B------:R-:W-:Y:S01]  /*0350*/  IMAD.MOV.U32 R3, RZ, RZ, 0x3b808081 ;  /* 0x3b808081ff037424 */ /* 0x000fe200078e00ff */
[----:B------:R-:W-:Y:S03]  /*0360*/  BSSY.RECONVERGENT B1, `(.L_x_3) ;  /* 0x000000c000017945 */ /* 0x000fe60003800200 */
[----:B------:R-:W-:-:S04]  /*0370*/  FFMA R2, R3, -R10, 1 ;  /* 0x3f80000003027423 */ /* 0x000fc8000000080a */
[----:B------:R-:W-:Y:S01]  /*0380*/  FFMA R3, R2, R3, 0.0039215688593685626984 ;  /* 0x3b80808102037423 */ /* 0x000fe20000000003 */
[----:B--2---:R-:W-:-:S04]  /*0390*/  I2FP.F32.U32 R0, R0 ;  /* 0x0000000000007245 */ /* 0x004fc80000201000 */
[----:B------:R-:W0:Y:S01]  /*03a0*/  FCHK P0, R0, 255 ;  /* 0x437f000000007902 */ /* 0x000e220000000000 */
[----:B------:R-:W-:-:S04]  /*03b0*/  FFMA R2, R0, R3, RZ ;  /* 0x0000000300027223 */ /* 0x000fc800000000ff */
[----:B------:R-:W-:-:S04]  /*03c0*/  FFMA R23, R2, -255, R0 ;  /* 0xc37f000002177823 */ /* 0x000fc80000000000 */
[----:B------:R-:W-:Y:S01]  /*03d0*/  FFMA R2, R3, R23, R2 ;  /* 0x0000001703027223 */ /* 0x000fe20000000002 */
[----:B0-----:R-:W-:Y:S06]  /*03e0*/  @!P0 BRA `(.L_x_4) ;  /* 0x00000000000c8947 */ /* 0x001fec0003800000 */
[----:B------:R-:W-:-:S07]  /*03f0*/  MOV R2, 0x410 ;  /* 0x0000041000027802 */ /* 0x000fce0000000f00 */
[----:B------:R-:W-:Y:S05]  /*0400*/  CALL.REL.NOINC `($__internal_0_$__cuda_sm3x_div_rn_noftz_f32_slowpath) ;  /* 0x0000001000607944 */ /* 0x000fea0003c00000 */
[----:B------:R-:W-:-:S07]  /*0410*/  IMAD.MOV.U32 R2, RZ, RZ, R0 ;  /* 0x000000ffff027224 */ /* 0x000fce00078e0000 */
.L_x_4:
[----:B------:R-:W-:Y:S05]  /*0420*/  BSYNC.RECONVERGENT B1 ;  /* 0x0000000000017941 */ /* 0x000fea0003800200 */
.L_x_3:
[----:B------:R-:W2:Y:S01]  /*0430*/  LDG.E.U8 R0, desc[UR14][R4.64+0x1] ;  /* 0x0000010e04007981 */ /* 0x000ea2000c1e1100 */
[----:B------:R-:W-:Y:S01]  /*0440*/  LEA R3, R11, R16, 0x2 ;  /* 0x000000100b037211 */ /* 0x000fe200078e10ff */
[----:B------:R-:W-:Y:S01]  /*0450*/  IMAD.MOV.U32 R23, RZ, RZ, 0x3b808081 ;  /* 0x3b808081ff177424 */ /* 0x000fe200078e00ff */
[----:B------:R-:W-:Y:S03]  /*0460*/  BSSY.RECONVERGENT B1, `(.L_x_5) ;  /* 0x000000e000017945 */ /* 0x000fe60003800200 */
[----:B------:R0:W-:Y:S01]  /*0470*/  STS [R3], R2 ;  /* 0x0000000203007388 */ /* 0x0001e20000000800 */
[----:B------:R-:W-:Y:S01]  /*0480*/  FFMA R24, R23, -R10, 1 ;  /* 0x3f80000017187423 */ /* 0x000fe2000000080a */
[----:B--2---:R-:W-:-:S03]  /*0490*/  I2FP.F32.U32 R26, R0 ;  /* 0x00000000001a7245 */ /* 0x004fc60000201000 */
[----:B------:R-:W-:Y:S01]  /*04a0*/  FFMA R0, R24, R23, 0.0039215688593685626984 ;  /* 0x3b80808118007423 */ /* 0x000fe20000000017 */
[----:B------:R-:W1:Y:S03]  /*04b0*/  FCHK P0, R26, 255 ;  /* 0x437f00001a007902 */ /* 0x000e660000000000 */
[----:B------:R-:W-:-:S04]  /*04c0*/  FFMA R23, R0, R26, RZ ;  /* 0x0000001a00177223 */ /* 0x000fc800000000ff */
[----:B------:R-:W-:-:S04]  /*04d0*/  FFMA R24, R23, -255, R26 ;  /* 0xc37f000017187823 */ /* 0x000fc8000000001a */
[----:B------:R-:W-:Y:S01]  /*04e0*/  FFMA R23, R0, R24, R23 ;  /* 0x0000001800177223 */ /* 0x000fe20000000017 */
[----:B01----:R-:W-:Y:S06]  /*04f0*/  @!P0 BRA `(.L_x_6) ;  /* 0x0000000000108947 */ /* 0x003fec0003800000 */
[----:B------:R-:W-:Y:S02]  /*0500*/  MOV R0, R26 ;  /* 0x0000001a00007202 */ /* 0x000fe40000000f00 */
[----:B------:R-:W-:-:S07]  /*0510*/  MOV R2, 0x530 ;  /* 0x0000053000027802 */ /* 0x000fce0000000f00 */
[----:B------:R-:W-:Y:S05]  /*0520*/  CALL.REL.NOINC `($__internal_0_$__cuda_sm3x_div_rn_noftz_f32_slowpath) ;  /* 0x0000001000187944 */ /* 0x000fea0003c00000 */
[----:B------:R-:W-:-:S07]  /*0530*/  IMAD.MOV.U32 R23, RZ, RZ, R0 ;  /* 0x000000ffff177224 */ /* 0x000fce00078e0000 */
.L_x_6:
[----:B------:R-:W-:Y:S05]  /*0540*/  BSYNC.RECONVERGENT B1 ;  /* 0x0000000000017941 */ /* 0x000fea0003800200 */
.L_x_5:
[----:B------:R-:W2:Y:S01]  /*0550*/  LDG.E.U8 R4, desc[UR14][R4.64+0x2] ;  /* 0x0000020e04047981 */ /* 0x000ea2000c1e1100 */
[----:B------:R-:W-:Y:S01]  /*0560*/  LEA R2, R11, R14, 0x2 ;  /* 0x0000000e0b027211 */ /* 0x000fe200078e10ff */
[----:B------:R-:W-:Y:S01]  /*0570*/  IMAD.MOV.U32 R3, RZ, RZ, 0x3b808081 ;  /* 0x3b808081ff037424 */ /* 0x000fe200078e00ff */
[----:B------:R-:W-:Y:S03]  /*0580*/  BSSY.RECONVERGENT B1, `(.L_x_7) ;  /* 0x000000d000017945 */ /* 0x000fe60003800200 */
[----:B------:R0:W-:Y:S01]  /*0590*/  STS [R2], R23 ;  /* 0x0000001702007388 */ /* 0x0001e20000000800 */
[----:B------:R-:W-:-:S04]  /*05a0*/  FFMA R0, R3, -R10, 1 ;  /* 0x3f80000003007423 */ /* 0x000fc8000000080a */
[----:B------:R-:W-:Y:S01]  /*05b0*/  FFMA R0, R0, R3, 0.0039215688593685626984 ;  /* 0x3b80808100007423 */ /* 0x000fe20000000003 */
[----:B--2---:R-:W-:-:S04]  /*05c0*/  I2FP.F32.U32 R26, R4 ;  /* 0x00000004001a7245 */ /* 0x004fc80000201000 */
[----:B------:R-:W1:Y:S01]  /*05d0*/  FCHK P0, R26, 255 ;  /* 0x437f00001a007902 */ /* 0x000e620000000000 */
[----:B------:R-:W-:-:S04]  /*05e0*/  FFMA R3, R0, R26, RZ ;  /* 0x0000001a00037223 */ /* 0x000fc800000000ff */
[----:B------:R-:W-:-:S04]  /*05f0*/  FFMA R24, R3, -255, R26 ;  /* 0xc37f000003187823 */ /* 0x000fc8000000001a */
[----:B------:R-:W-:Y:S01]  /*0600*/  FFMA R0, R0, R24, R3 ;  /* 0x0000001800007223 */ /* 0x000fe20000000003 */
[----:B01----:R-:W-:Y:S06]  /*0610*/  @!P0 BRA `(.L_x_8) ;  /* 0x00000000000c8947 */ /* 0x003fec0003800000 */
[----:B------:R-:W-:Y:S02]  /*0620*/  MOV R0, R26 ;  /* 0x0000001a00007202 */ /* 0x000fe40000000f00 */
[----:B------:R-:W-:-:S07]  /*0630*/  MOV R2, 0x650 ;  /* 0x0000065000027802 */ /* 0x000fce0000000f00 */
[----:B------:R-:W-:Y:S05]  /*0640*/  CALL.REL.NOINC `($__internal_0_$__cuda_sm3x_div_rn_noftz_f32_slowpath) ;  /* 0x0000000c00d07944 */ /* 0x000fea0003c00000 */
.L_x_8:
[----:B------:R-:W-:Y:S05]  /*0650*/  BSYNC.RECONVERGENT B1 ;  /* 0x0000000000017941 */ /* 0x000fea0003800200 */
.L_x_7:
[----:B------:R-:W-:-:S05]  /*0660*/  IMAD R11, R11, 0x4, R12 ;  /* 0x000000040b0b7824 */ /* 0x000fca00078e020c */
[----:B------:R0:W-:Y:S02]  /*0670*/  STS [R11], R0 ;  /* 0x000000000b007388 */ /* 0x0001e40000000800 */
.L_x_2:
[----:B------:R-:W-:Y:S05]  /*0680*/  BSYNC.RECONVERGENT B0 ;  /* 0x0000000000007941 */ /* 0x000fea0003800200 */
.L_x_1:
[----:B------:R-:W-:-:S04]  /*0690*/  IADD3 R18, PT, PT, R22, R18, RZ ;  /* 0x0000001216127210 */ /* 0x000fc80007ffe0ff */
[----:B------:R-:W-:-:S13]  /*06a0*/  ISETP.GE.AND P0, PT, R18, UR7, PT ;  /* 0x0000000712007c0c */ /* 0x000fda000bf06270 */
[----:B------:R-:W-:Y:S05]  /*06b0*/  @!P0 BRA `(.L_x_9) ;  /* 0xfffffff800f48947 */ /* 0x000fea000383ffff */
[----:B------:R-:W-:Y:S05]  /*06c0*/  @!P2 BRA `(.L_x_10) ;  /* 0xfffffff800a8a947 */ /* 0x000fea000383ffff */
.L_x_0:
[----:B------:R-:W1:Y:S01]  /*06d0*/  LDCU.64 UR8, c[0x0][0x390] ;  /* 0x00007200ff0877ac */ /* 0x000e620008000a00 */
[----:B------:R-:W-:Y:S01]  /*06e0*/  BAR.SYNC.DEFER_BLOCKING 0x0 ;  /* 0x0000000000007b1d */ /* 0x000fe20000010000 */
[----:B-1----:R-:W-:-:S04]  /*06f0*/  ISETP.GE.AND P0, PT, R6, UR9, PT ;  /* 0x0000000906007c0c */ /* 0x002fc8000bf06270 */
[----:B------:R-:W-:-:S13]  /*0700*/  ISETP.GE.OR P0, PT, R7, UR8, P0 ;  /* 0x0000000807007c0c */ /* 0x000fda0008706670 */
[----:B------:R-:W-:Y:S05]  /*0710*/  @P0 EXIT ;  /* 0x000000000000094d */ /* 0x000fea0003800000 */
[----:B------:R-:W1:Y:S01]  /*0720*/  LDCU UR6, c[0x0][0x39c] ;  /* 0x00007380ff0677ac */ /* 0x000e620008000800 */
[----:B------:R-:W-:Y:S02]  /*0730*/  HFMA2 R10, -RZ, RZ, 0, 0 ;  /* 0x00000000ff0a7431 */ /* 0x000fe400000001ff */
[----:B------:R-:W-:Y:S02]  /*0740*/  IMAD.MOV.U32 R4, RZ, RZ, RZ ;  /* 0x000000ffff047224 */ /* 0x000fe400078e00ff */
[----:B------:R-:W-:Y:S01]  /*0750*/  IMAD.MOV.U32 R12, RZ, RZ, RZ ;  /* 0x000000ffff0c7224 */ /* 0x000fe200078e00ff */
[----:B-1----:R-:W-:-:S09]  /*0760*/  UISETP.GE.AND UP0, UPT, UR6, 0x1, UPT ;  /* 0x000000010600788c */ /* 0x002fd2000bf06270 */
[----:B------:R-:W-:Y:S05]  /*0770*/  BRA.U !UP0, `(.L_x_11) ;  /* 0x0000000d08047547 */ /* 0x000fea000b800000 */
[----:B------:R-:W-:Y:S01]  /*0780*/  ULOP3.LUT UR7, UR6, 0x7ffffff8, URZ, 0xc0, !UPT ;  /* 0x7ffffff806077892 */ /* 0x000fe2000f8ec0ff */
[----:B------:R-:W-:Y:S01]  /*0790*/  MOV R12, RZ ;  /* 0x000000ff000c7202 */ /* 0x000fe20000000f00 */
[----:B------:R-:W-:Y:S01]  /*07a0*/  IMAD.MOV.U32 R10, RZ, RZ, RZ ;  /* 0x000000ffff0a7224 */ /* 0x000fe200078e00ff */
[----:B------:R-:W-:Y:S01]  /*07b0*/  MOV R4, RZ ;  /* 0x000000ff00047202 */ /* 0x000fe20000000f00 */
[----:B------:R-:W-:Y:S02]  /*07c0*/  ULOP3.LUT UR16, UR6, 0x7, URZ, 0xc0, !UPT ;  /* 0x0000000706107892 */ /* 0x000fe4000f8ec0ff */
[----:B------:R-:W-:Y:S02]  /*07d0*/  ULOP3.LUT UR6, UR6, 0x3, URZ, 0xc0, !UPT ;  /* 0x0000000306067892 */ /* 0x000fe4000f8ec0ff */
[----:B------:R-:W-:Y:S01]  /*07e0*/  UIADD3 UR10, UPT, UPT, -UR7, URZ, URZ ;  /* 0x000000ff070a7290 */ /* 0x000fe2000fffe1ff */
[----:B------:R-:W-:-:S11]  /*07f0*/  UMOV UR4, URZ ;  /* 0x000000ff00047c82 */ /* 0x000fd60008000000 */
.L_x_17:
[----:B------:R-:W1:Y:S01]  /*0800*/  LDCU UR19, c[0x0][0x39c] ;  /* 0x00007380ff1377ac */ /* 0x000e620008000800 */
[----:B------:R-:W-:Y:S01]  /*0810*/  UMOV UR5, URZ ;  /* 0x000000ff00057c82 */ /* 0x000fe20008000000 */
[----:B-1----:R-:W-:Y:S02]  /*0820*/  UISETP.GE.U32.AND UP0, UPT, UR19, 0x8, UPT ;  /* 0x000000081300788c */ /* 0x002fe4000bf06070 */
[----:B------:R-:W-:-:S07]  /*0830*/  UIMAD UR11, UR4, UR19, URZ ;  /* 0x00000013040b72a4 */ /* 0x000fce000f8e02ff */
[----:B------:R-:W-:Y:S05]  /*0840*/  BRA.U !UP0, `(.L_x_12) ;  /* 0x0000000508487547 */ /* 0x000fea000b800000 */
[----:B------:R-:W1:Y:S01]  /*0850*/  S2UR UR9, SR_CgaCtaId ;  /* 0x00000000000979c3 */ /* 0x000e620000008800 */
[----:B------:R-:W-:Y:S01]  /*0860*/  UMOV UR5, 0x400 ;  /* 0x0000040000057882 */ /* 0x000fe20000000000 */
[----:B0-----:R-:W-:Y:S01]  /*0870*/  LEA R0, R9, 0x10, 0x2 ;  /* 0x0000001009007811 */ /* 0x001fe200078e10ff */
[----:B------:R-:W-:Y:S01]  /*0880*/  UIADD3 UR8, UPT, UPT, UR5, 0x1200, URZ ;  /* 0x0000120005087890 */ /* 0x000fe2000fffe0ff */
[----:B------:R-:W-:Y:S01]  /*0890*/  VIADD R2, R8, UR4 ;  /* 0x0000000408027c36 */ /* 0x000fe20008000000 */
[----:B------:R-:W-:Y:S02]  /*08a0*/  UIADD3 UR12, UPT, UPT, UR5, 0x900, URZ ;  /* 0x00000900050c7890 */ /* 0x000fe4000fffe0ff */
[----:B-1----:R-:W-:Y:S02]  /*08b0*/  ULEA UR13, UR9, UR5, 0x18 ;  /* 0x00000005090d7291 */ /* 0x002fe4000f8ec0ff */
[----:B------:R-:W-:Y:S02]  /*08c0*/  ULEA UR5, UR9, UR8, 0x18 ;  /* 0x0000000809057291 */ /* 0x000fe4000f8ec0ff */
[----:B------:R-:W-:-:S02]  /*08d0*/  ULEA UR12, UR9, UR12, 0x18 ;  /* 0x0000000c090c7291 */ /* 0x000fc4000f8ec0ff */
[C---:B------:R-:W-:Y:S01]  /*08e0*/  IADD3 R11, PT, PT, R0.reuse, UR13, RZ ;  /* 0x0000000d000b7c10 */ /* 0x040fe2000fffe0ff */
[----:B------:R-:W-:Y:S01]  /*08f0*/  UMOV UR8, 0x10 ;  /* 0x0000001000087882 */ /* 0x000fe20000000000 */
[C---:B------:R-:W-:Y:S01]  /*0900*/  VIADD R3, R0.reuse, UR5 ;  /* 0x0000000500037c36 */ /* 0x040fe20008000000 */
[----:B------:R-:W-:Y:S01]  /*0910*/  UIMAD UR8, UR11, 0x4, UR8 ;  /* 0x000000040b0878a4 */ /* 0x000fe2000f8e0208 */
[----:B------:R-:W-:Y:S01]  /*0920*/  IADD3 R5, PT, PT, R0, UR12, RZ ;  /* 0x0000000c00057c10 */ /* 0x000fe2000fffe0ff */
[C---:B------:R-:W-:Y:S01]  /*0930*/  IMAD R0, R2.reuse, 0x60, R11 ;  /* 0x0000006002007824 */ /* 0x040fe200078e020b */
[----:B------:R-:W-:Y:S01]  /*0940*/  UMOV UR5, UR10 ;  /* 0x0000000a00057c82 */ /* 0x000fe20008000000 */
[C---:B------:R-:W-:Y:S02]  /*0950*/  IMAD R3, R2.reuse, 0x60, R3 ;  /* 0x0000006002037824 */ /* 0x040fe400078e0203 */
[----:B------:R-:W-:-:S07]  /*0960*/  IMAD R2, R2, 0x60, R5 ;  /* 0x0000006002027824 */ /* 0x000fce00078e0205 */
.L_x_13:
[----:B------:R-:W0:Y:S01]  /*0970*/  LDS R13, [R0+-0x10] ;  /* 0xfffff000000d7984 */ /* 0x000e220000000800 */
[----:B------:R-:W0:Y:S03]  /*0980*/  LDCU UR9, c[0x3][UR8+-0x10] ;  /* 0x00fffe00080977ac */ /* 0x000e260008000800 */
[----:B------:R-:W1:Y:S01]  /*0990*/  LDS R17, [R2+-0x10] ;  /* 0xfffff00002117984 */ /* 0x000e620000000800 */
[----:B------:R-:W2:Y:S03]  /*09a0*/  LDCU UR12, c[0x3][UR8+-0xc] ;  /* 0x00fffe80080c77ac */ /* 0x000ea60008000800 */
[----:B------:R-:W3:Y:S01]  /*09b0*/  LDS R19, [R3+-0x10] ;  /* 0xfffff00003137984 */ /* 0x000ee20000000800 */
[----:B------:R-:W4:Y:S03]  /*09c0*/  LDCU UR13, c[0x3][UR8+-0x8] ;  /* 0x00ffff00080d77ac */ /* 0x000f260008000800 */
[----:B------:R-:W2:Y:S01]  /*09d0*/  LDS R16, [R0+-0xc] ;  /* 0xfffff40000107984 */ /* 0x000ea20000000800 */
[----:B------:R-:W5:Y:S03]  /*09e0*/  LDCU UR17, c[0x3][UR8+0x4] ;  /* 0x00c00080081177ac */ /* 0x000f660008000800 */
[----:B------:R-:W4:Y:S01]  /*09f0*/  LDS R23, [R2+-0xc] ;  /* 0xfffff40002177984 */ /* 0x000f220000000800 */
[----:B------:R-:W5:Y:S03]  /*0a00*/  LDCU UR18, c[0x3][UR8+0x8] ;  /* 0x00c00100081277ac */ /* 0x000f660008000800 */
[----:B------:R-:W5:Y:S01]  /*0a10*/  LDS R14, [R3+-0xc] ;  /* 0xfffff400030e7984 */ /* 0x000f620000000800 */
[----:B------:R-:W-:-:S03]  /*0a20*/  UIADD3 UR5, UPT, UPT, UR5, 0x8, URZ ;  /* 0x0000000805057890 */ /* 0x000fc6000fffe0ff */
[----:B------:R-:W5:Y:S01]  /*0a30*/  LDS R11, [R0+-0x8] ;  /* 0xfffff800000b7984 */ /* 0x000f620000000800 */
[----:B------:R-:W-:-:S03]  /*0a40*/  UISETP.NE.AND UP0, UPT, UR5, URZ, UPT ;  /* 0x000000ff0500728c */ /* 0x000fc6000bf05270 */
[----:B------:R-:W5:Y:S04]  /*0a50*/  LDS R5, [R2+-0x8] ;  /* 0xfffff80002057984 */ /* 0x000f680000000800 */
[----:B------:R-:W-:Y:S04]  /*0a60*/  LDS R20, [R3+0x4] ;  /* 0x0000040003147984 */ /* 0x000fe80000000800 */
[----:B------:R-:W-:Y:S01]  /*0a70*/  LDS R22, [R2+0x8] ;  /* 0x0000080002167984 */ /* 0x000fe20000000800 */
[----:B0-----:R-:W-:-:S03]  /*0a80*/  FFMA R15, R13, UR9, R4 ;  /* 0x000000090d0f7c23 */ /* 0x001fc60008000004 */
[----:B------:R-:W0:Y:S01]  /*0a90*/  LDS R4, [R3+-0x8] ;  /* 0xfffff80003047984 */ /* 0x000e220000000800 */
[----:B-1----:R-:W-:-:S03]  /*0aa0*/  FFMA R18, R17, UR9, R10 ;  /* 0x0000000911127c23 */ /* 0x002fc6000800000a */
[----:B------:R-:W1:Y:S01]  /*0ab0*/  LDS R10, [R0+-0x4] ;  /* 0xfffffc00000a7984 */ /* 0x000e620000000800 */
[----:B---3--:R-:W-:Y:S01]  /*0ac0*/  FFMA R21, R19, UR9, R12 ;  /* 0x0000000913157c23 */ /* 0x008fe2000800000c */
[----:B------:R-:W1:Y:S02]  /*0ad0*/  LDCU UR9, c[0x3][UR8+-0x4] ;  /* 0x00ffff80080977ac */ /* 0x000e640008000800 */
[----:B------:R-:W3:Y:S01]  /*0ae0*/  LDS R12, [R2+-0x4] ;  /* 0xfffffc00020c7984 */ /* 0x000ee20000000800 */
[----:B--2---:R-:W-:-:S03]  /*0af0*/  FFMA R24, R16, UR12, R15 ;  /* 0x0000000c10187c23 */ /* 0x004fc6000800000f */
[----:B------:R-:W2:Y:S01]  /*0b00*/  LDS R13, [R3+-0x4] ;  /* 0xfffffc00030d7984 */ /* 0x000ea20000000800 */
[----:B----4-:R-:W-:-:S03]  /*0b10*/  FFMA R26, R23, UR12, R18 ;  /* 0x0000000c171a7c23 */ /* 0x010fc60008000012 */
[----:B------:R-:W4:Y:S01]  /*0b20*/  LDS R15, [R0] ;  /* 0x00000000000f7984 */ /* 0x000f220000000800 */
[----:B-----5:R-:W-:Y:S01]  /*0b30*/  FFMA R21, R14, UR12, R21 ;  /* 0x0000000c0e157c23 */ /* 0x020fe20008000015 */
[----:B------:R-:W4:Y:S02]  /*0b40*/  LDCU UR12, c[0x3][UR8] ;  /* 0x00c00000080c77ac */ /* 0x000f240008000800 */
[----:B------:R-:W5:Y:S01]  /*0b50*/  LDS R16, [R2] ;  /* 0x0000000002107984 */ /* 0x000f620000000800 */
[----:B------:R-:W-:-:S03]  /*0b60*/  FFMA R25, R11, UR13, R24 ;  /* 0x0000000d0b197c23 */ /* 0x000fc60008000018 */
[----:B------:R-:W5:Y:S01]  /*0b70*/  LDS R17, [R3] ;  /* 0x0000000003117984 */ /* 0x000f620000000800 */
[----:B------:R-:W-:-:S03]  /*0b80*/  FFMA R27, R5, UR13, R26 ;  /* 0x0000000d051b7c23 */ /* 0x000fc6000800001a */
[----:B------:R-:W5:Y:S04]  /*0b90*/  LDS R18, [R0+0x4] ;  /* 0x0000040000127984 */ /* 0x000f680000000800 */
[----:B------:R-:W5:Y:S04]  /*0ba0*/  LDS R19, [R2+0x4] ;  /* 0x0000040002137984 */ /* 0x000f680000000800 */
[----:B------:R-:W5:Y:S04]  /*0bb0*/  LDS R23, [R0+0x8] ;  /* 0x0000080000177984 */ /* 0x000f680000000800 */
[----:B------:R-:W5:Y:S01]  /*0bc0*/  LDS R14, [R3+0x8] ;  /* 0x00000800030e7984 */ /* 0x000f620000000800 */
[----:B0-----:R-:W-:Y:S01]  /*0bd0*/  FFMA R4, R4, UR13, R21 ;  /* 0x0000000d04047c23 */ /* 0x001fe20008000015 */
[----:B------:R-:W0:Y:S02]  /*0be0*/  LDCU UR13, c[0x3][UR8+0xc] ;  /* 0x00c00180080d77ac */ /* 0x000e240008000800 */
[----:B------:R2:W0:Y:S01]  /*0bf0*/  LDS R11, [R0+0xc] ;  /* 0x00000c00000b7984 */ /* 0x0004220000000800 */
[----:B-1----:R-:W-:Y:S01]  /*0c00*/  FFMA R10, R10, UR9, R25 ;  /* 0x000000090a0a7c23 */ /* 0x002fe20008000019 */
[----:B------:R-:W-:-:S02]  /*0c10*/  UIADD3 UR8, UPT, UPT, UR8, 0x20, URZ ;  /* 0x0000002008087890 */ /* 0x000fc4000fffe0ff */
[----:B------:R1:W0:Y:S01]  /*0c20*/  LDS R24, [R2+0xc] ;  /* 0x00000c0002187984 */ /* 0x0002220000000800 */
[----:B---3--:R-:W-:-:S03]  /*0c30*/  FFMA R27, R12, UR9, R27 ;  /* 0x000000090c1b7c23 */ /* 0x008fc6000800001b */
[----:B------:R3:W0:Y:S01]  /*0c40*/  LDS R5, [R3+0xc] ;  /* 0x00000c0003057984 */ /* 0x0006220000000800 */
[----:B--2---:R-:W-:Y:S01]  /*0c50*/  FFMA R4, R13, UR9, R4 ;  /* 0x000000090d047c23 */ /* 0x004fe20008000004 */
[----:B------:R-:W-:Y:S02]  /*0c60*/  VIADD R0, R0, 0x20 ;  /* 0x0000002000007836 */ /* 0x000fe40000000000 */
[----:B----4-:R-:W-:Y:S01]  /*0c70*/  FFMA R15, R15, UR12, R10 ;  /* 0x0000000c0f0f7c23 */ /* 0x010fe2000800000a */
[----:B-1----:R-:W-:Y:S01]  /*0c80*/  IADD3 R2, PT, PT, R2, 0x20, RZ ;  /* 0x0000002002027810 */ /* 0x002fe20007ffe0ff */
[----:B-----5:R-:W-:Y:S01]  /*0c90*/  FFMA R16, R16, UR12, R27 ;  /* 0x0000000c10107c23 */ /* 0x020fe2000800001b */
[----:B---3--:R-:W-:Y:S02]  /*0ca0*/  VIADD R3, R3, 0x20 ;  /* 0x0000002003037836 */ /* 0x008fe40000000000 */
[----:B------:R-:W-:Y:S01]  /*0cb0*/  FFMA R17, R17, UR12, R4 ;  /* 0x0000000c11117c23 */ /* 0x000fe20008000004 */
[----:B------:R-:W-:-:S03]  /*0cc0*/  FFMA R18, R18, UR17, R15 ;  /* 0x0000001112127c23 */ /* 0x000fc6000800000f */
[----:B------:R-:W-:Y:S01]  /*0cd0*/  FFMA R17, R20, UR17, R17 ;  /* 0x0000001114117c23 */ /* 0x000fe20008000011 */
[----:B------:R-:W-:Y:S01]  /*0ce0*/  FFMA R19, R19, UR17, R16 ;  /* 0x0000001113137c23 */ /* 0x000fe20008000010 */
[----:B------:R-:W-:-:S03]  /*0cf0*/  FFMA R18, R23, UR18, R18 ;  /* 0x0000001217127c23 */ /* 0x000fc60008000012 */
[----:B------:R-:W-:Y:S01]  /*0d00*/  FFMA R19, R22, UR18, R19 ;  /* 0x0000001216137c23 */ /* 0x000fe20008000013 */
[----:B------:R-:W-:Y:S01]  /*0d10*/  FFMA R14, R14, UR18, R17 ;  /* 0x000000120e0e7c23 */ /* 0x000fe20008000011 */
[----:B0-----:R-:W-:Y:S02]  /*0d20*/  FFMA R4, R11, UR13, R18 ;  /* 0x0000000d0b047c23 */ /* 0x001fe40008000012 */
[----:B------:R-:W-:Y:S01]  /*0d30*/  FFMA R10, R24, UR13, R19 ;  /* 0x0000000d180a7c23 */ /* 0x000fe20008000013 */
[----:B------:R-:W-:Y:S01]  /*0d40*/  FFMA R12, R5, UR13, R14 ;  /* 0x0000000d050c7c23 */ /* 0x000fe2000800000e */
[----:B------:R-:W-:Y:S06]  /*0d50*/  BRA.U UP0, `(.L_x_13) ;  /* 0xfffffffd00047547 */ /* 0x000fec000b83ffff */
[----:B------:R-:W-:-:S05]  /*0d60*/  UMOV UR5, UR7 ;  /* 0x0000000700057c82 */ /* 0x000fca0008000000 */
.L_x_12:
[----:B------:R-:W-:-:S09]  /*0d70*/  UISETP.NE.AND UP0, UPT, UR16, URZ, UPT ;  /* 0x000000ff1000728c */ /* 0x000fd2000bf05270 */
[----:B------:R-:W-:Y:S05]  /*0d80*/  BRA.U !UP0, `(.L_x_14) ;  /* 0x0000000508747547 */ /* 0x000fea000b800000 */
[----:B------:R-:W1:Y:S01]  /*0d90*/  S2R R3, SR_CgaCtaId ;  /* 0x0000000000037919 */ /* 0x000e620000008800 */
[----:B------:R-:W-:Y:S01]  /*0da0*/  MOV R2, 0x400 ;  /* 0x0000040000027802 */ /* 0x000fe20000000f00 */
[----:B------:R-:W-:Y:S01]  /*0db0*/  UIADD3 UR8, UPT, UPT, UR16, -0x1, URZ ;  /* 0xffffffff10087890 */ /* 0x000fe2000fffe0ff */
[----:B0-----:R-:W-:Y:S01]  /*0dc0*/  IADD3 R0, PT, PT, R8, UR4, RZ ;  /* 0x0000000408007c10 */ /* 0x001fe2000fffe0ff */
[----:B------:R-:W-:Y:S01]  /*0dd0*/  UISETP.NE.AND UP1, UPT, UR6, URZ, UPT ;  /* 0x000000ff0600728c */ /* 0x000fe2000bf25270 */
[C---:B------:R-:W-:Y:S01]  /*0de0*/  IADD3 R14, PT, PT, R2.reuse, 0x900, RZ ;  /* 0x00000900020e7810 */ /* 0x040fe20007ffe0ff */
[----:B------:R-:W-:Y:S01]  /*0df0*/  UISETP.GE.U32.AND UP0, UPT, UR8, 0x3, UPT ;  /* 0x000000030800788c */ /* 0x000fe2000bf06070 */
[----:B------:R-:W-:Y:S01]  /*0e00*/  VIADD R16, R2, 0x1200 ;  /* 0x0000120002107836 */ /* 0x000fe20000000000 */
[C---:B-1----:R-:W-:Y:S02]  /*0e10*/  LEA R5, R3.reuse, R2, 0x18 ;  /* 0x0000000203057211 */ /* 0x042fe400078ec0ff */
[----:B------:R-:W-:-:S02]  /*0e20*/  LEA R11, R3, R14, 0x18 ;  /* 0x0000000e030b7211 */ /* 0x000fc400078ec0ff */
[----:B------:R-:W-:Y:S01]  /*0e30*/  LEA R13, R3, R16, 0x18 ;  /* 0x00000010030d7211 */ /* 0x000fe200078ec0ff */
[C---:B------:R-:W-:Y:S02]  /*0e40*/  IMAD R2, R0.reuse, 0x60, R5 ;  /* 0x0000006000027824 */ /* 0x040fe400078e0205 */
[C---:B------:R-:W-:Y:S02]  /*0e50*/  IMAD R3, R0.reuse, 0x60, R11 ;  /* 0x0000006000037824 */ /* 0x040fe400078e020b */
[----:B------:R-:W-:Y:S01]  /*0e60*/  IMAD R0, R0, 0x60, R13 ;  /* 0x0000006000007824 */ /* 0x000fe200078e020d */
[----:B------:R-:W-:Y:S06]  /*0e70*/  BRA.U !UP0, `(.L_x_15) ;  /* 0x0000000108947547 */ /* 0x000fec000b800000 */
[----:B------:R-:W-:Y:S01]  /*0e80*/  VIADD R5, R9, UR5 ;  /* 0x0000000509057c36 */ /* 0x000fe20008000000 */
[----:B------:R-:W-:Y:S02]  /*0e90*/  UIADD3 UR8, UPT, UPT, UR11, UR5, URZ ;  /* 0x000000050b087290 */ /* 0x000fe4000fffe0ff */
[----:B------:R-:W-:Y:S01]  /*0ea0*/  UIADD3 UR9, UPT, UPT, UR11, UR5, URZ ;  /* 0x000000050b097290 */ /* 0x000fe2000fffe0ff */
[C---:B------:R-:W-:Y:S01]  /*0eb0*/  IMAD R20, R5.reuse, 0x4, R3 ;  /* 0x0000000405147824 */ /* 0x040fe200078e0203 */
[C---:B------:R-:W-:Y:S01]  /*0ec0*/  LEA R18, R5.reuse, R2, 0x2 ;  /* 0x0000000205127211 */ /* 0x040fe200078e10ff */
[----:B------:R-:W-:Y:S01]  /*0ed0*/  USHF.L.U32 UR8, UR8, 0x2, URZ ;  /* 0x0000000208087899 */ /* 0x000fe200080006ff */
[----:B------:R-:W-:Y:S01]  /*0ee0*/  LEA R22, R5, R0, 0x2 ;  /* 0x0000000005167211 */ /* 0x000fe200078e10ff */
[----:B------:R-:W-:Y:S01]  /*0ef0*/  USHF.L.U32 UR9, UR9, 0x2, URZ ;  /* 0x0000000209097899 */ /* 0x000fe200080006ff */
[----:B------:R-:W0:Y:S01]  /*0f00*/  LDS R21, [R20] ;  /* 0x0000000014157984 */ /* 0x000e220000000800 */
[----:B------:R-:W-:-:S03]  /*0f10*/  UIADD3 UR5, UPT, UPT, UR5, 0x4, URZ ;  /* 0x0000000405057890 */ /* 0x000fc6000fffe0ff */
[----:B------:R-:W1:Y:S04]  /*0f20*/  LDS R19, [R18] ;  /* 0x0000000012137984 */ /* 0x000e680000000800 */
[----:B------:R-:W2:Y:S01]  /*0f30*/  LDS R23, [R22] ;  /* 0x0000000016177984 */ /* 0x000ea20000000800 */
[----:B------:R-:W0:Y:S03]  /*0f40*/  LDCU UR8, c[0x3][UR8] ;  /* 0x00c00000080877ac */ /* 0x000e260008000800 */
[----:B------:R-:W3:Y:S01]  /*0f50*/  LDS R24, [R18+0x4] ;  /* 0x0000040012187984 */ /* 0x000ee20000000800 */
[----:B------:R-:W3:Y:S03]  /*0f60*/  LDCU UR12, c[0x3][UR9+0x4] ;  /* 0x00c00080090c77ac */ /* 0x000ee60008000800 */
[----:B------:R-:W4:Y:S01]  /*0f70*/  LDS R26, [R20+0x4] ;  /* 0x00000400141a7984 */ /* 0x000f220000000800 */
[----:B------:R-:W5:Y:S03]  /*0f80*/  LDCU UR13, c[0x3][UR9+0x8] ;  /* 0x00c00100090d77ac */ /* 0x000f660008000800 */
[----:B------:R-:W5:Y:S01]  /*0f90*/  LDS R14, [R22+0x4] ;  /* 0x00000400160e7984 */ /* 0x000f620000000800 */
[----:B------:R-:W5:Y:S03]  /*0fa0*/  LDCU UR9, c[0x3][UR9+0xc] ;  /* 0x00c00180090977ac */ /* 0x000f660008000800 */
[----:B------:R-:W5:Y:S04]  /*0fb0*/  LDS R13, [R18+0x8] ;  /* 0x00000800120d7984 */ /* 0x000f680000000800 */
[----:B------:R-:W5:Y:S04]  /*0fc0*/  LDS R11, [R20+0x8] ;  /* 0x00000800140b7984 */ /* 0x000f680000000800 */
[----:B------:R-:W5:Y:S04]  /*0fd0*/  LDS R5, [R22+0x8] ;  /* 0x0000080016057984 */ /* 0x000f680000000800 */
[----:B------:R-:W5:Y:S04]  /*0fe0*/  LDS R15, [R18+0xc] ;  /* 0x00000c00120f7984 */ /* 0x000f680000000800 */
[----:B------:R-:W5:Y:S01]  /*0ff0*/  LDS R16, [R20+0xc] ;  /* 0x00000c0014107984 */ /* 0x000f620000000800 */
[----:B0-----:R-:W-:-:S03]  /*1000*/  FFMA R21, R21, UR8, R10 ;  /* 0x0000000815157c23 */ /* 0x001fc6000800000a */
[----:B------:R-:W0:Y:S01]  /*1010*/  LDS R17, [R22+0xc] ;  /* 0x00000c0016117984 */ /* 0x000e220000000800 */
[----:B-1----:R-:W-:Y:S01]  /*1020*/  FFMA R19, R19, UR8, R4 ;  /* 0x0000000813137c23 */ /* 0x002fe20008000004 */
[----:B--2---:R-:W-:-:S03]  /*1030*/  FFMA R23, R23, UR8, R12 ;  /* 0x0000000817177c23 */ /* 0x004fc6000800000c */
[----:B---3--:R-:W-:Y:S01]  /*1040*/  FFMA R24, R24, UR12, R19 ;  /* 0x0000000c18187c23 */ /* 0x008fe20008000013 */
[----:B----4-:R-:W-:Y:S01]  /*1050*/  FFMA R26, R26, UR12, R21 ;  /* 0x0000000c1a1a7c23 */ /* 0x010fe20008000015 */
[----:B-----5:R-:W-:Y:S02]  /*1060*/  FFMA R14, R14, UR12, R23 ;  /* 0x0000000c0e0e7c23 */ /* 0x020fe40008000017 */
[----:B------:R-:W-:Y:S01]  /*1070*/  FFMA R24, R13, UR13, R24 ;  /* 0x0000000d0d187c23 */ /* 0x000fe20008000018 */
[----:B------:R-:W-:Y:S01]  /*1080*/  FFMA R11, R11, UR13, R26 ;  /* 0x0000000d0b0b7c23 */ /* 0x000fe2000800001a */
[----:B------:R-:W-:Y:S02]  /*1090*/  FFMA R14, R5, UR13, R14 ;  /* 0x0000000d050e7c23 */ /* 0x000fe4000800000e */
[----:B------:R-:W-:Y:S01]  /*10a0*/  FFMA R4, R15, UR9, R24 ;  /* 0x000000090f047c23 */ /* 0x000fe20008000018 */
[----:B------:R-:W-:Y:S01]  /*10b0*/  FFMA R10, R16, UR9, R11 ;  /* 0x00000009100a7c23 */ /* 0x000fe2000800000b */
[----:B0-----:R-:W-:-:S07]  /*10c0*/  FFMA R12, R17, UR9, R14 ;  /* 0x00000009110c7c23 */ /* 0x001fce000800000e */
.L_x_15:
[----:B------:R-:W-:Y:S05]  /*10d0*/  BRA.U !UP1, `(.L_x_14) ;  /* 0x0000000109a07547 */ /* 0x000fea000b800000 */
[----:B------:R-:W-:Y:S02]  /*10e0*/  UISETP.NE.AND UP0, UPT, UR6, 0x1, UPT ;  /* 0x000000010600788c */ /* 0x000fe4000bf05270 */
[----:B------:R-:W-:-:S07]  /*10f0*/  ULOP3.LUT UP1, URZ, UR19, 0x1, URZ, 0xc0, !UPT ;  /* 0x0000000113ff7892 */ /* 0x000fce000f82c0ff */
[----:B------:R-:W-:Y:S05]  /*1100*/  BRA.U !UP0, `(.L_x_16) ;  /* 0x00000001085c7547 */ /* 0x000fea000b800000 */
        /* <DEDUP_REMOVED lines=15> */
[----:B------:R-:W4:Y:S04]  /*1200*/  LDS R21, [R13+0x4] ;  /* 0x000004000d157984 */ /* 0x000f280000000800 */
[----:B------:R-:W5:Y:S01]  /*1210*/  LDS R23, [R14+0x4] ;  /* 0x000004000e177984 */ /* 0x000f620000000800 */
[----:B0-----:R-:W-:Y:S01]  /*1220*/  FFMA R10, R15, UR8, R10 ;  /* 0x000000080f0a7c23 */ /* 0x001fe2000800000a */
[----:B-1----:R-:W-:Y:S01]  /*1230*/  FFMA R4, R5, UR8, R4 ;  /* 0x0000000805047c23 */ /* 0x002fe20008000004 */
[----:B--2---:R-:W-:-:S03]  /*1240*/  FFMA R12, R17, UR8, R12 ;  /* 0x00000008110c7c23 */ /* 0x004fc6000800000c */
[----:B---3--:R-:W-:Y:S01]  /*1250*/  FFMA R4, R19, UR9, R4 ;  /* 0x0000000913047c23 */ /* 0x008fe20008000004 */
[----:B----4-:R-:W-:Y:S01]  /*1260*/  FFMA R10, R21, UR9, R10 ;  /* 0x00000009150a7c23 */ /* 0x010fe2000800000a */
[----:B-----5:R-:W-:-:S07]  /*1270*/  FFMA R12, R23, UR9, R12 ;  /* 0x00000009170c7c23 */ /* 0x020fce000800000c */
.L_x_16:
[----:B------:R-:W-:Y:S05]  /*1280*/  BRA.U !UP1, `(.L_x_14) ;  /* 0x0000000109347547 */ /* 0x000fea000b800000 */
[----:B------:R-:W-:Y:S01]  /*1290*/  IADD3 R5, PT, PT, R9, UR5, RZ ;  /* 0x0000000509057c10 */ /* 0x000fe2000fffe0ff */
[----:B------:R-:W-:-:S03]  /*12a0*/  UIADD3 UR5, UPT, UPT, UR11, UR5, URZ ;  /* 0x000000050b057290 */ /* 0x000fc6000fffe0ff */
[C---:B------:R-:W-:Y:S01]  /*12b0*/  LEA R11, R5.reuse, R3, 0x2 ;  /* 0x00000003050b7211 */ /* 0x040fe200078e10ff */
[C---:B------:R-:W-:Y:S01]  /*12c0*/  IMAD R2, R5.reuse, 0x4, R2 ;  /* 0x0000000405027824 */ /* 0x040fe200078e0202 */
[----:B------:R-:W-:Y:S01]  /*12d0*/  LEA R0, R5, R0, 0x2 ;  /* 0x0000000005007211 */ /* 0x000fe200078e10ff */
[----:B------:R-:W-:-:S03]  /*12e0*/  USHF.L.U32 UR5, UR5, 0x2, URZ ;  /* 0x0000000205057899 */ /* 0x000fc600080006ff */
[----:B------:R-:W0:Y:S04]  /*12f0*/  LDS R3, [R2] ;  /* 0x0000000002037984 */ /* 0x000e280000000800 */
[----:B------:R-:W1:Y:S04]  /*1300*/  LDS R11, [R11] ;  /* 0x000000000b0b7984 */ /* 0x000e680000000800 */
[----:B------:R-:W2:Y:S01]  /*1310*/  LDS R5, [R0] ;  /* 0x0000000000057984 */ /* 0x000ea20000000800 */
[----:B------:R-:W0:Y:S02]  /*1320*/  LDCU UR5, c[0x3][UR5] ;  /* 0x00c00000050577ac */ /* 0x000e240008000800 */
[----:B0-----:R-:W-:Y:S01]  /*1330*/  FFMA R4, R3, UR5, R4 ;  /* 0x0000000503047c23 */ /* 0x001fe20008000004 */
[----:B-1----:R-:W-:Y:S01]  /*1340*/  FFMA R10, R11, UR5, R10 ;  /* 0x000000050b0a7c23 */ /* 0x002fe2000800000a */
[----:B--2---:R-:W-:-:S07]  /*1350*/  FFMA R12, R5, UR5, R12 ;  /* 0x00000005050c7c23 */ /* 0x004fce000800000c */
.L_x_14:
[----:B------:R-:W-:-:S04]  /*1360*/  UIADD3 UR4, UPT, UPT, UR4, 0x1, URZ ;  /* 0x0000000104047890 */ /* 0x000fc8000fffe0ff */
[----:B------:R-:W-:-:S09]  /*1370*/  UISETP.NE.AND UP0, UPT, UR4, UR19, UPT ;  /* 0x000000130400728c */ /* 0x000fd2000bf05270 */
[----:B------:R-:W-:Y:S05]  /*1380*/  BRA.U UP0, `(.L_x_17) ;  /* 0xfffffff5001c7547 */ /* 0x000fea000b83ffff */
.L_x_11:
[----:B------:R-:W1:Y:S01]  /*1390*/  LDC.64 R2, c[0x0][0x3a0] ;  /* 0x0000e800ff027b82 */ /* 0x000e620000000a00 */
[----:B------:R-:W2:Y:S01]  /*13a0*/  LDCU UR6, c[0x0][0x390] ;  /* 0x00007200ff0677ac */ /* 0x000ea20008000800 */
[----:B------:R-:W3:Y:S06]  /*13b0*/  LDCU.64 UR4, c[0x0][0x388] ;  /* 0x00007100ff0477ac */ /* 0x000eec0008000a00 */
[----:B0-----:R-:W0:Y:S01]  /*13c0*/  LDC R11, c[0x0][0x398] ;  /* 0x0000e600ff0b7b82 */ /* 0x001e220000000800 */
[----:B--2---:R-:W-:Y:S02]  /*13d0*/  IMAD R6, R6, UR6, R7 ;  /* 0x0000000606067c24 */ /* 0x004fe4000f8e0207 */
[-CC-:B-1----:R-:W-:Y:S01]  /*13e0*/  FFMA R4, R4, R2.reuse, R3.reuse ;  /* 0x0000000204047223 */ /* 0x182fe20000000003 */
[-CC-:B------:R-:W-:Y:S01]  /*13f0*/  FFMA R10, R10, R2.reuse, R3.reuse ;  /* 0x000000020a0a7223 */ /* 0x180fe20000000003 */
[----:B------:R-:W-:-:S03]  /*1400*/  FFMA R12, R12, R2, R3 ;  /* 0x000000020c0c7223 */ /* 0x000fc60000000003 */
[----:B------:R-:W-:Y:S02]  /*1410*/  FMNMX R4, R4, 255, PT ;  /* 0x437f000004047809 */ /* 0x000fe40003800000 */
[----:B------:R-:W-:Y:S01]  /*1420*/  FMNMX R10, R10, 255, PT ;  /* 0x437f00000a0a7809 */ /* 0x000fe20003800000 */
[----:B0-----:R-:W-:Y:S01]  /*1430*/  IMAD R6, R6, R11, RZ ;  /* 0x0000000b06067224 */ /* 0x001fe200078e02ff */
[----:B------:R-:W-:Y:S02]  /*1440*/  FMNMX R12, R12, 255, PT ;  /* 0x437f00000c0c7809 */ /* 0x000fe40003800000 */
[----:B------:R-:W-:Y:S02]  /*1450*/  FMNMX R4, RZ, R4, !PT ;  /* 0x00000004ff047209 */ /* 0x000fe40007800000 */
[----:B------:R-:W-:Y:S02]  /*1460*/  FMNMX R10, RZ, R10, !PT ;  /* 0x0000000aff0a7209 */ /* 0x000fe40007800000 */
[----:B------:R-:W-:Y:S01]  /*1470*/  FMNMX R12, RZ, R12, !PT ;  /* 0x0000000cff0c7209 */ /* 0x000fe20007800000 */
[----:B------:R-:W0:Y:S01]  /*1480*/  F2I.U32.TRUNC.NTZ R5, R4 ;  /* 0x0000000400057305 */ /* 0x000e22000020f000 */
[----:B------:R-:W-:-:S02]  /*1490*/  ISETP.NE.AND P0, PT, R11, 0x4, PT ;  /* 0x000000040b00780c */ /* 0x000fc40003f05270 */
[----:B------:R-:W-:Y:S02]  /*14a0*/  SHF.R.S32.HI R0, RZ, 0x1f, R6 ;  /* 0x0000001fff007819 */ /* 0x000fe40000011406 */
[----:B---3--:R-:W-:-:S03]  /*14b0*/  IADD3 R2, P1, PT, R6, UR4, RZ ;  /* 0x0000000406027c10 */ /* 0x008fc6000ff3e0ff */
[----:B------:R-:W1:Y:S01]  /*14c0*/  F2I.U32.TRUNC.NTZ R9, R10 ;  /* 0x0000000a00097305 */ /* 0x000e62000020f000 */
[----:B------:R-:W-:-:S05]  /*14d0*/  IADD3.X R3, PT, PT, R0, UR5, RZ, P1, !PT ;  /* 0x0000000500037c10 */ /* 0x000fca0008ffe4ff */
[----:B0-----:R0:W-:Y:S02]  /*14e0*/  STG.E.U8 desc[UR14][R2.64], R5 ;  /* 0x0000000502007986 */ /* 0x0011e4000c10110e */
[----:B------:R-:W2:Y:S02]  /*14f0*/  F2I.U32.TRUNC.NTZ R7, R12 ;  /* 0x0000000c00077305 */ /* 0x000ea4000020f000 */
[----:B-1----:R0:W-:Y:S04]  /*1500*/  STG.E.U8 desc[UR14][R2.64+0x1], R9 ;  /* 0x0000010902007986 */ /* 0x0021e8000c10110e */
[----:B--2---:R0:W-:Y:S01]  /*1510*/  STG.E.U8 desc[UR14][R2.64+0x2], R7 ;  /* 0x0000020702007986 */ /* 0x0041e2000c10110e */
[----:B------:R-:W-:Y:S05]  /*1520*/  @P0 EXIT ;  /* 0x000000000000094d */ /* 0x000fea0003800000 */
[----:B------:R-:W1:Y:S02]  /*1530*/  LDCU.64 UR4, c[0x0][0x380] ;  /* 0x00007000ff0477ac */ /* 0x000e640008000a00 */
[----:B-1----:R-:W-:-:S04]  /*1540*/  IADD3 R4, P0, PT, R6, UR4, RZ ;  /* 0x0000000406047c10 */ /* 0x002fc8000ff1e0ff */
[----:B0-----:R-:W-:-:S06]  /*1550*/  IADD3.X R5, PT, PT, R0, UR5, RZ, P0, !PT ;  /* 0x0000000500057c10 */ /* 0x001fcc00087fe4ff */
[----:B------:R-:W2:Y:S04]  /*1560*/  LDG.E.U8 R5, desc[UR14][R4.64+0x3] ;  /* 0x0000030e04057981 */ /* 0x000ea8000c1e1100 */
[----:B--2---:R-:W-:Y:S01]  /*1570*/  STG.E.U8 desc[UR14][R2.64+0x3], R5 ;  /* 0x0000030502007986 */ /* 0x004fe2000c10110e */
[----:B------:R-:W-:Y:S05]  /*1580*/  EXIT ;  /* 0x000000000000794d */ /* 0x000fea0003800000 */
        .weak           $__internal_0_$__cuda_sm3x_div_rn_noftz_f32_slowpath
        .type           $__internal_0_$__cuda_sm3x_div_rn_noftz_f32_slowpath,@function
        .size           $__internal_0_$__cuda_sm3x_div_rn_noftz_f32_slowpath,(.L_x_57 - $__internal_0_$__cuda_sm3x_div_rn_noftz_f32_slowpath)
$__internal_0_$__cuda_sm3x_div_rn_noftz_f32_slowpath:
[----:B------:R-:W-:Y:S01]  /*1590*/  SHF.R.U32.HI R24, RZ, 0x17, R10 ;  /* 0x00000017ff187819 */ /* 0x000fe2000001160a */
[----:B------:R-:W-:Y:S01]  /*15a0*/  BSSY.RECONVERGENT B2, `(.L_x_18) ;  /* 0x0000064000027945 */ /* 0x000fe20003800200 */
[----:B------:R-:W-:Y:S01]  /*15b0*/  SHF.R.U32.HI R26, RZ, 0x17, R0 ;  /* 0x00000017ff1a7819 */ /* 0x000fe20000011600 */
[----:B------:R-:W-:Y:S01]  /*15c0*/  HFMA2 R25, -RZ, RZ, 3.748046875, 0 ;  /* 0x437f0000ff197431 */ /* 0x000fe200000001ff */
[----:B------:R-:W-:Y:S02]  /*15d0*/  LOP3.LUT R24, R24, 0xff, RZ, 0xc0, !PT ;  /* 0x000000ff18187812 */ /* 0x000fe400078ec0ff */
[----:B------:R-:W-:-:S03]  /*15e0*/  LOP3.LUT R26, R26, 0xff, RZ, 0xc0, !PT ;  /* 0x000000ff1a1a7812 */ /* 0x000fc600078ec0ff */
[----:B------:R-:W-:Y:S01]  /*15f0*/  VIADD R27, R24, 0xffffffff ;  /* 0xffffffff181b7836 */ /* 0x000fe20000000000 */
[----:B------:R-:W-:-:S04]  /*1600*/  IADD3 R28, PT, PT, R26, -0x1, RZ ;  /* 0xffffffff1a1c7810 */ /* 0x000fc80007ffe0ff */
[----:B------:R-:W-:-:S04]  /*1610*/  ISETP.GT.U32.AND P0, PT, R27, 0xfd, PT ;  /* 0x000000fd1b00780c */ /* 0x000fc80003f04070 */
[----:B------:R-:W-:-:S13]  /*1620*/  ISETP.GT.U32.OR P0, PT, R28, 0xfd, P0 ;  /* 0x000000fd1c00780c */ /* 0x000fda0000704470 */
[----:B------:R-:W-:Y:S01]  /*1630*/  @!P0 IMAD.MOV.U32 R23, RZ, RZ, RZ ;  /* 0x000000ffff178224 */ /* 0x000fe200078e00ff */
[----:B------:R-:W-:Y:S06]  /*1640*/  @!P0 BRA `(.L_x_19) ;  /* 0x0000000000608947 */ /* 0x000fec0003800000 */
[----:B------:R-:W-:Y:S02]  /*1650*/  MOV R3, 0x437f0000 ;  /* 0x437f000000037802 */ /* 0x000fe40000000f00 */
[----:B------:R-:W-:Y:S02]  /*1660*/  FSETP.GTU.FTZ.AND P0, PT, |R0|, +INF , PT ;  /* 0x7f8000000000780b */ /* 0x000fe40003f1c200 */
[----:B------:R-:W-:-:S04]  /*1670*/  FSETP.GTU.FTZ.AND P1, PT, |R3|, +INF , PT ;  /* 0x7f8000000300780b */ /* 0x000fc80003f3c200 */
[----:B------:R-:W-:-:S13]  /*1680*/  PLOP3.LUT P0, PT, P0, P1, PT, 0xf8, 0x8f ;  /* 0x00000000008f781c */ /* 0x000fda0000703f70 */
[----:B------:R-:W-:Y:S05]  /*1690*/  @P0 BRA `(.L_x_20) ;  /* 0x00000004004c0947 */ /* 0x000fea0003800000 */
[----:B------:R-:W-:-:S13]  /*16a0*/  LOP3.LUT P0, RZ, R25, 0x7fffffff, R0, 0xc8, !PT ;  /* 0x7fffffff19ff7812 */ /* 0x000fda000780c800 */
[----:B------:R-:W-:Y:S05]  /*16b0*/  @!P0 BRA `(.L_x_21) ;  /* 0x00000004003c8947 */ /* 0x000fea0003800000 */
[C---:B------:R-:W-:Y:S02]  /*16c0*/  FSETP.NEU.FTZ.AND P3, PT, |R0|.reuse, +INF , PT ;  /* 0x7f8000000000780b */ /* 0x040fe40003f7d200 */
[----:B------:R-:W-:Y:S02]  /*16d0*/  FSETP.NEU.FTZ.AND P1, PT, |R3|, +INF , PT ;  /* 0x7f8000000300780b */ /* 0x000fe40003f3d200 */
[----:B------:R-:W-:-:S11]  /*16e0*/  FSETP.NEU.FTZ.AND P0, PT, |R0|, +INF , PT ;  /* 0x7f8000000000780b */ /* 0x000fd60003f1d200 */
[----:B------:R-:W-:Y:S05]  /*16f0*/  @!P1 BRA !P3, `(.L_x_21) ;  /* 0x00000004002c9947 */ /* 0x000fea0005800000 */
[----:B------:R-:W-:-:S04]  /*1700*/  LOP3.LUT P3, RZ, R0, 0x7fffffff, RZ, 0xc0, !PT ;  /* 0x7fffffff00ff7812 */ /* 0x000fc8000786c0ff */
[----:B------:R-:W-:-:S13]  /*1710*/  PLOP3.LUT P1, PT, P1, P3, PT, 0x2f, 0xf2 ;  /* 0x0000000000f2781c */ /* 0x000fda0000f26577 */
[----:B------:R-:W-:Y:S05]  /*1720*/  @P1 BRA `(.L_x_22) ;  /* 0x0000000400181947 */ /* 0x000fea0003800000 */
[----:B------:R-:W-:-:S04]  /*1730*/  LOP3.LUT P1, RZ, R25, 0x7fffffff, RZ, 0xc0, !PT ;  /* 0x7fffffff19ff7812 */ /* 0x000fc8000782c0ff */
[----:B------:R-:W-:-:S13]  /*1740*/  PLOP3.LUT P0, PT, P0, P1, PT, 0x2f, 0xf2 ;  /* 0x0000000000f2781c */ /* 0x000fda0000702577 */
[----:B------:R-:W-:Y:S05]  /*1750*/  @P0 BRA `(.L_x_23) ;  /* 0x0000000400000947 */ /* 0x000fea0003800000 */
[----:B------:R-:W-:Y:S02]  /*1760*/  ISETP.GE.AND P0, PT, R28, RZ, PT ;  /* 0x000000ff1c00720c */ /* 0x000fe40003f06270 */
[----:B------:R-:W-:-:S11]  /*1770*/  ISETP.GE.AND P1, PT, R27, RZ, PT ;  /* 0x000000ff1b00720c */ /* 0x000fd60003f26270 */
[----:B------:R-:W-:Y:S01]  /*1780*/  @P0 MOV R23, RZ ;  /* 0x000000ff00170202 */ /* 0x000fe20000000f00 */
[----:B------:R-:W-:Y:S02]  /*1790*/  @!P0 IMAD.MOV.U32 R23, RZ, RZ, -0x40 ;  /* 0xffffffc0ff178424 */ /* 0x000fe400078e00ff */
[----:B------:R-:W-:Y:S01]  /*17a0*/  @!P0 FFMA R0, R0, 1.84467440737095516160e+19, RZ ;  /* 0x5f80000000008823 */ /* 0x000fe200000000ff */
[----:B------:R-:W-:Y:S02]  /*17b0*/  @!P1 FFMA R25, R3, 1.84467440737095516160e+19, RZ ;  /* 0x5f80000003199823 */ /* 0x000fe400000000ff */
[----:B------:R-:W-:-:S07]  /*17c0*/  @!P1 IADD3 R23, PT, PT, R23, 0x40, RZ ;  /* 0x0000004017179810 */ /* 0x000fce0007ffe0ff */
.L_x_19:
[----:B------:R-:W-:Y:S01]  /*17d0*/  LEA R28, R24, 0xc0800000, 0x17 ;  /* 0xc0800000181c7811 */ /* 0x000fe200078eb8ff */
[----:B------:R-:W-:Y:S01]  /*17e0*/  VIADD R27, R26, 0xffffff81 ;  /* 0xffffff811a1b7836 */ /* 0x000fe20000000000 */
[----:B------:R-:W-:Y:S02]  /*17f0*/  BSSY.RECONVERGENT B3, `(.L_x_24) ;  /* 0x0000035000037945 */ /* 0x000fe40003800200 */
[----:B------:R-:W-:Y:S01]  /*1800*/  IADD3 R28, PT, PT, -R28, R25, RZ ;  /* 0x000000191c1c7210 */ /* 0x000fe20007ffe1ff */
[----:B------:R-:W-:-:S03]  /*1810*/  IMAD R0, R27, -0x800000, R0 ;  /* 0xff8000001b007824 */ /* 0x000fc600078e0200 */
[----:B------:R-:W0:Y:S01]  /*1820*/  MUFU.RCP R3, R28 ;  /* 0x0000001c00037308 */ /* 0x000e220000001000 */
[----:B------:R-:W-:-:S04]  /*1830*/  FADD.FTZ R25, -R28, -RZ ;  /* 0x800000ff1c197221 */ /* 0x000fc80000010100 */
[----:B0-----:R-:W-:-:S04]  /*1840*/  FFMA R26, R3, R25, 1 ;  /* 0x3f800000031a7423 */ /* 0x001fc80000000019 */
[----:B------:R-:W-:Y:S01]  /*1850*/  FFMA R3, R3, R26, R3 ;  /* 0x0000001a03037223 */ /* 0x000fe20000000003 */
[----:B------:R-:W-:-:S03]  /*1860*/  IADD3 R26, PT, PT, R27, 0x7f, -R24 ;  /* 0x0000007f1b1a7810 */ /* 0x000fc60007ffe818 */
[----:B------:R-:W-:Y:S01]  /*1870*/  FFMA R24, R0, R3, RZ ;  /* 0x0000000300187223 */ /* 0x000fe200000000ff */
[----:B------:R-:W-:-:S03]  /*1880*/  IADD3 R26, PT, PT, R26, R23, RZ ;  /* 0x000000171a1a7210 */ /* 0x000fc60007ffe0ff */
[----:B------:R-:W-:-:S04]  /*1890*/  FFMA R27, R25, R24, R0 ;  /* 0x00000018191b7223 */ /* 0x000fc80000000000 */
[----:B------:R-:W-:-:S04]  /*18a0*/  FFMA R24, R3, R27, R24 ;  /* 0x0000001b03187223 */ /* 0x000fc80000000018 */
[----:B------:R-:W-:-:S04]  /*18b0*/  FFMA R25, R25, R24, R0 ;  /* 0x0000001819197223 */ /* 0x000fc80000000000 */
[----:B------:R-:W-:-:S05]  /*18c0*/  FFMA R0, R3, R25, R24 ;  /* 0x0000001903007223 */ /* 0x000fca0000000018 */
[----:B------:R-:W-:-:S04]  /*18d0*/  SHF.R.U32.HI R23, RZ, 0x17, R0 ;  /* 0x00000017ff177819 */ /* 0x000fc80000011600 */
[----:B------:R-:W-:-:S04]  /*18e0*/  LOP3.LUT R23, R23, 0xff, RZ, 0xc0, !PT ;  /* 0x000000ff17177812 */ /* 0x000fc800078ec0ff */
[----:B------:R-:W-:-:S05]  /*18f0*/  IADD3 R23, PT, PT, R23, R26, RZ ;  /* 0x0000001a17177210 */ /* 0x000fca0007ffe0ff */
[----:B------:R-:W-:-:S05]  /*1900*/  VIADD R27, R23, 0xffffffff ;  /* 0xffffffff171b7836 */ /* 0x000fca0000000000 */
[----:B------:R-:W-:-:S13]  /*1910*/  ISETP.GE.U32.AND P0, PT, R27, 0xfe, PT ;  /* 0x000000fe1b00780c */ /* 0x000fda0003f06070 */
[----:B------:R-:W-:Y:S05]  /*1920*/  @!P0 BRA `(.L_x_25) ;  /* 0x0000000000808947 */ /* 0x000fea0003800000 */
[----:B------:R-:W-:-:S13]  /*1930*/  ISETP.GT.AND P0, PT, R23, 0xfe, PT ;  /* 0x000000fe1700780c */ /* 0x000fda0003f04270 */
[----:B------:R-:W-:Y:S05]  /*1940*/  @P0 BRA `(.L_x_26) ;  /* 0x00000000006c0947 */ /* 0x000fea0003800000 */
[----:B------:R-:W-:-:S13]  /*1950*/  ISETP.GE.AND P0, PT, R23, 0x1, PT ;  /* 0x000000011700780c */ /* 0x000fda0003f06270 */
[----:B------:R-:W-:Y:S05]  /*1960*/  @P0 BRA `(.L_x_27) ;  /* 0x0000000000740947 */ /* 0x000fea0003800000 */
[----:B------:R-:W-:Y:S02]  /*1970*/  ISETP.GE.AND P0, PT, R23, -0x18, PT ;  /* 0xffffffe81700780c */ /* 0x000fe40003f06270 */
[----:B------:R-:W-:-:S11]  /*1980*/  LOP3.LUT R0, R0, 0x80000000, RZ, 0xc0, !PT ;  /* 0x8000000000007812 */ /* 0x000fd600078ec0ff */
[----:B------:R-:W-:Y:S05]  /*1990*/  @!P0 BRA `(.L_x_27) ;  /* 0x0000000000688947 */ /* 0x000fea0003800000 */
[CCC-:B------:R-:W-:Y:S01]  /*19a0*/  FFMA.RZ R27, R3.reuse, R25.reuse, R24.reuse ;  /* 0x00000019031b7223 */ /* 0x1c0fe2000000c018 */
[CCC-:B------:R-:W-:Y:S01]  /*19b0*/  FFMA.RP R26, R3.reuse, R25.reuse, R24.reuse ;  /* 0x00000019031a7223 */ /* 0x1c0fe20000008018 */
[----:B------:R-:W-:Y:S01]  /*19c0*/  FFMA.RM R3, R3, R25, R24 ;  /* 0x0000001903037223 */ /* 0x000fe20000004018 */
[----:B------:R-:W-:Y:S02]  /*19d0*/  IADD3 R24, PT, PT, R23, 0x20, RZ ;  /* 0x0000002017187810 */ /* 0x000fe40007ffe0ff */
[----:B------:R-:W-:Y:S02]  /*19e0*/  LOP3.LUT R27, R27, 0x7fffff, RZ, 0xc0, !PT ;  /* 0x007fffff1b1b7812 */ /* 0x000fe400078ec0ff */
[----:B------:R-:W-:Y:S02]  /*19f0*/  ISETP.NE.AND P3, PT, R23, RZ, PT ;  /* 0x000000ff1700720c */ /* 0x000fe40003f65270 */
[----:B------:R-:W-:Y:S02]  /*1a00*/  LOP3.LUT R27, R27, 0x800000, RZ, 0xfc, !PT ;  /* 0x008000001b1b7812 */ /* 0x000fe400078efcff */
[----:B------:R-:W-:-:S02]  /*1a10*/  ISETP.NE.AND P1, PT, R23, RZ, PT ;  /* 0x000000ff1700720c */ /* 0x000fc40003f25270 */
[----:B------:R-:W-:Y:S02]  /*1a20*/  IADD3 R23, PT, PT, -R23, RZ, RZ ;  /* 0x000000ff17177210 */ /* 0x000fe40007ffe1ff */
[----:B------:R-:W-:Y:S02]  /*1a30*/  SHF.L.U32 R24, R27, R24, RZ ;  /* 0x000000181b187219 */ /* 0x000fe400000006ff */
[----:B------:R-:W-:Y:S02]  /*1a40*/  FSETP.NEU.FTZ.AND P0, PT, R26, R3, PT ;  /* 0x000000031a00720b */ /* 0x000fe40003f1d000 */
[----:B------:R-:W-:Y:S02]  /*1a50*/  SEL R26, R23, RZ, P3 ;  /* 0x000000ff171a7207 */ /* 0x000fe40001800000 */
[----:B------:R-:W-:Y:S02]  /*1a60*/  ISETP.NE.AND P1, PT, R24, RZ, P1 ;  /* 0x000000ff1800720c */ /* 0x000fe40000f25270 */
[----:B------:R-:W-:-:S02]  /*1a70*/  SHF.R.U32.HI R26, RZ, R26, R27 ;  /* 0x0000001aff1a7219 */ /* 0x000fc4000001161b */
[----:B------:R-:W-:Y:S02]  /*1a80*/  PLOP3.LUT P0, PT, P0, P1, PT, 0xf8, 0x8f ;  /* 0x00000000008f781c */ /* 0x000fe40000703f70 */
[----:B------:R-:W-:Y:S02]  /*1a90*/  SHF.R.U32.HI R24, RZ, 0x1, R26 ;  /* 0x00000001ff187819 */ /* 0x000fe4000001161a */
[----:B------:R-:W-:-:S04]  /*1aa0*/  SEL R3, RZ, 0x1, !P0 ;  /* 0x00000001ff037807 */ /* 0x000fc80004000000 */
[----:B------:R-:W-:-:S04]  /*1ab0*/  LOP3.LUT R3, R3, 0x1, R24, 0xf8, !PT ;  /* 0x0000000103037812 */ /* 0x000fc800078ef818 */
[----:B------:R-:W-:-:S05]  /*1ac0*/  LOP3.LUT R3, R3, R26, RZ, 0xc0, !PT ;  /* 0x0000001a03037212 */ /* 0x000fca00078ec0ff */
[----:B------:R-:W-:-:S05]  /*1ad0*/  IMAD.IADD R3, R24, 0x1, R3 ;  /* 0x0000000118037824 */ /* 0x000fca00078e0203 */
[----:B------:R-:W-:Y:S01]  /*1ae0*/  LOP3.LUT R0, R3, R0, RZ, 0xfc, !PT ;  /* 0x0000000003007212 */ /* 0x000fe200078efcff */
[----:B------:R-:W-:Y:S06]  /*1af0*/  BRA `(.L_x_27) ;  /* 0x0000000000107947 */ /* 0x000fec0003800000 */
.L_x_26:
[----:B------:R-:W-:-:S04]  /*1b00*/  LOP3.LUT R0, R0, 0x80000000, RZ, 0xc0, !PT ;  /* 0x8000000000007812 */ /* 0x000fc800078ec0ff */
[----:B------:R-:W-:Y:S01]  /*1b10*/  LOP3.LUT R0, R0, 0x7f800000, RZ, 0xfc, !PT ;  /* 0x7f80000000007812 */ /* 0x000fe200078efcff */
[----:B------:R-:W-:Y:S06]  /*1b20*/  BRA `(.L_x_27) ;  /* 0x0000000000047947 */ /* 0x000fec0003800000 */
.L_x_25:
[----:B------:R-:W-:-:S07]  /*1b30*/  LEA R0, R26, R0, 0x17 ;  /* 0x000000001a007211 */ /* 0x000fce00078eb8ff */
.L_x_27:
[----:B------:R-:W-:Y:S05]  /*1b40*/  BSYNC.RECONVERGENT B3 ;  /* 0x0000000000037941 */ /* 0x000fea0003800200 */
.L_x_24:
[----:B------:R-:W-:Y:S05]  /*1b50*/  BRA `(.L_x_28) ;  /* 0x0000000000207947 */ /* 0x000fea0003800000 */
.L_x_23:
[----:B------:R-:W-:-:S04]  /*1b60*/  LOP3.LUT R0, R25, 0x80000000, R0, 0x48, !PT ;  /* 0x8000000019007812 */ /* 0x000fc800078e4800 */
[----:B------:R-:W-:Y:S01]  /*1b70*/  LOP3.LUT R0, R0, 0x7f800000, RZ, 0xfc, !PT ;  /* 0x7f80000000007812 */ /* 0x000fe200078efcff */
[----:B------:R-:W-:Y:S06]  /*1b80*/  BRA `(.L_x_28) ;  /* 0x0000000000147947 */ /* 0x000fec0003800000 */
.L_x_22:
[----:B------:R-:W-:Y:S01]  /*1b90*/  LOP3.LUT R0, R25, 0x80000000, R0, 0x48, !PT ;  /* 0x8000000019007812 */ /* 0x000fe200078e4800 */
[----:B------:R-:W-:Y:S06]  /*1ba0*/  BRA `(.L_x_28) ;  /* 0x00000000000c7947 */ /* 0x000fec0003800000 */
.L_x_21:
[----:B------:R-:W0:Y:S01]  /*1bb0*/  MUFU.RSQ R0, -QNAN ;  /* 0xffc0000000007908 */ /* 0x000e220000001400 */
[----:B------:R-:W-:Y:S05]  /*1bc0*/  BRA `(.L_x_28) ;  /* 0x0000000000047947 */ /* 0x000fea0003800000 */
.L_x_20:
[----:B------:R-:W-:-:S07]  /*1bd0*/  FADD.FTZ R0, R0, R3 ;  /* 0x0000000300007221 */ /* 0x000fce0000010000 */
.L_x_28:
[----:B------:R-:W-:Y:S05]  /*1be0*/  BSYNC.RECONVERGENT B2 ;  /* 0x0000000000027941 */ /* 0x000fea0003800200 */
.L_x_18:
[----:B------:R-:W-:-:S04]  /*1bf0*/  HFMA2 R3, -RZ, RZ, 0, 0 ;  /* 0x00000000ff037431 */ /* 0x000fc800000001ff */
[----:B0-----:R-:W-:Y:S05]  /*1c00*/  RET.REL.NODEC R2 `(_Z20ConvolutionKernelRGBPhS_iiiiff) ;  /* 0xffffffe002fc7950 */ /* 0x001fea0003c3ffff */
.L_x_29:
[----:B------:R-:W-:-:S00]  /*1c10*/  BRA `(.L_x_29) ;  /* 0xfffffffc00fc7947 */ /* 0x000fc0000383ffff */
[----:B------:R-:W-:-:S00]  /*1c20*/  NOP ;  /* 0x0000000000007918 */ /* 0x000fc00000000000 */
        /* <DEDUP_REMOVED lines=13> */
.L_x_57:


//--------------------- .text._Z17ConvolutionKernelPhS_iiiiff --------------------------
	.section	.text._Z17ConvolutionKernelPhS_iiiiff,"ax",@progbits
	.align	128
        .global         _Z17ConvolutionKernelPhS_iiiiff
        .type           _Z17ConvolutionKernelPhS_iiiiff,@function
        .size           _Z17ConvolutionKernelPhS_iiiiff,(.L_x_58 - _Z17ConvolutionKernelPhS_iiiiff)
        .other          _Z17ConvolutionKernelPhS_iiiiff,@"STO_CUDA_ENTRY STV_DEFAULT"
_Z17ConvolutionKernelPhS_iiiiff:
.text._Z17ConvolutionKernelPhS_iiiiff:
        /* <DEDUP_REMOVED lines=15> */
[----:B------:R-:W-:Y:S01]  /*00f0*/  IMAD.MOV.U32 R10, RZ, RZ, RZ ;  /* 0x000000ffff0a7224 */ /* 0x000fe200078e00ff */
[----:B------:R-:W-:Y:S02]  /*0100*/  ULOP3.LUT UR7, UR4, 0xfffffffe, URZ, 0xc0, !UPT ;  /* 0xfffffffe04077892 */ /* 0x000fe4000f8ec0ff */
[----:B------:R-:W-:Y:S02]  /*0110*/  USHF.R.S32.HI UR4, URZ, 0x1, UR4 ;  /* 0x00000001ff047899 */ /* 0x000fe40008011404 */
[----:B------:R-:W-:-:S04]  /*0120*/  UIADD3 UR7, UPT, UPT, UR7, 0x10, URZ ;  /* 0x0000001007077890 */ /* 0x000fc8000fffe0ff */
[----:B------:R-:W-:Y:S02]  /*0130*/  VIADD R11, R7, -UR4 ;  /* 0x80000004070b7c36 */ /* 0x000fe40008000000 */
[----:B------:R-:W-:Y:S01]  /*0140*/  VIADD R12, R6, -UR4 ;  /* 0x80000004060c7c36 */ /* 0x000fe20008000000 */
[----:B0-----:R-:W-:Y:S02]  /*0150*/  UIADD3 UR5, UPT, UPT, UR9, -0x1, URZ ;  /* 0xffffffff09057890 */ /* 0x001fe4000fffe0ff */
[----:B------:R-:W-:-:S12]  /*0160*/  UIADD3 UR6, UPT, UPT, UR8, -0x1, URZ ;  /* 0xffffffff08067890 */ /* 0x000fd8000fffe0ff */
.L_x_36:
[----:B0-----:R-:W0:Y:S01]  /*0170*/  S2R R3, SR_CgaCtaId ;  /* 0x0000000000037919 */ /* 0x001e220000008800 */
[----:B------:R-:W-:Y:S01]  /*0180*/  MOV R0, 0x400 ;  /* 0x0000040000007802 */ /* 0x000fe20000000f00 */
[----:B------:R-:W-:Y:S01]  /*0190*/  IMAD.MOV.U32 R15, RZ, RZ, RZ ;  /* 0x000000ffff0f7224 */ /* 0x000fe200078e00ff */
[-C--:B------:R-:W-:Y:S01]  /*01a0*/  IADD3 R13, PT, PT, R5, R10.reuse, RZ ;  /* 0x0000000a050d7210 */ /* 0x080fe20007ffe0ff */
[----:B------:R-:W1:Y:S01]  /*01b0*/  LDCU UR10, c[0x0][0x390] ;  /* 0x00007200ff0a77ac */ /* 0x000e620008000800 */
[----:B------:R-:W-:Y:S01]  /*01c0*/  VIADDMNMX.RELU R14, R11, R10, UR5, PT ;  /* 0x000000050b0e7e46 */ /* 0x000fe2000b80110a */
[----:B------:R-:W-:Y:S01]  /*01d0*/  IMAD.IADD R10, R8, 0x1, R10 ;  /* 0x00000001080a7824 */ /* 0x000fe200078e020a */
[----:B------:R-:W2:Y:S04]  /*01e0*/  LDCU.64 UR8, c[0x0][0x380] ;  /* 0x00007000ff0877ac */ /* 0x000ea80008000a00 */
[----:B------:R-:W-:-:S02]  /*01f0*/  ISETP.GE.AND P2, PT, R10, UR7, PT ;  /* 0x000000070a007c0c */ /* 0x000fc4000bf46270 */
[----:B0-----:R-:W-:-:S05]  /*0200*/  LEA R0, R3, R0, 0x18 ;  /* 0x0000000003007211 */ /* 0x001fca00078ec0ff */
[----:B-12---:R-:W-:-:S07]  /*0210*/  IMAD R16, R13, 0x60, R0 ;  /* 0x000000600d107824 */ /* 0x006fce00078e0200 */
.L_x_35:
[----:B0-----:R-:W-:Y:S01]  /*0220*/  IADD3 R17, PT, PT, R4, R15, RZ ;  /* 0x0000000f04117210 */ /* 0x001fe20007ffe0ff */
[----:B------:R-:W-:Y:S03]  /*0230*/  BSSY.RECONVERGENT B2, `(.L_x_31) ;  /* 0x000001a000027945 */ /* 0x000fe60003800200 */
[----:B------:R-:W-:-:S04]  /*0240*/  VIMNMX R0, PT, PT, R13, R17, !PT ;  /* 0x000000110d007248 */ /* 0x000fc80007fe0100 */
[----:B------:R-:W-:-:S13]  /*0250*/  ISETP.GE.AND P0, PT, R0, UR7, PT ;  /* 0x0000000700007c0c */ /* 0x000fda000bf06270 */
[----:B------:R-:W-:Y:S05]  /*0260*/  @P0 BRA `(.L_x_32) ;  /* 0x0000000000580947 */ /* 0x000fea0003800000 */
[----:B------:R-:W-:-:S05]  /*0270*/  VIADDMNMX.RELU R3, R12, R15, UR6, PT ;  /* 0x000000060c037e46 */ /* 0x000fca000b80110f */
[----:B------:R-:W-:-:S05]  /*0280*/  IMAD R3, R14, UR10, R3 ;  /* 0x0000000a0e037c24 */ /* 0x000fca000f8e0203 */
[----:B------:R-:W-:-:S04]  /*0290*/  IADD3 R2, P0, PT, R3, UR8, RZ ;  /* 0x0000000803027c10 */ /* 0x000fc8000ff1e0ff */
[----:B------:R-:W-:-:S05]  /*02a0*/  LEA.HI.X.SX32 R3, R3, UR9, 0x1, P0 ;  /* 0x0000000903037c11 */ /* 0x000fca00080f0eff */
[----:B------:R-:W2:Y:S01]  /*02b0*/  LDG.E.U8 R0, desc[UR12][R2.64] ;  /* 0x0000000c02007981 */ /* 0x000ea2000c1e1100 */
[----:B------:R-:W-:Y:S01]  /*02c0*/  IMAD.MOV.U32 R19, RZ, RZ, 0x3b808081 ;  /* 0x3b808081ff137424 */ /* 0x000fe200078e00ff */
[----:B------:R-:W-:Y:S01]  /*02d0*/  BSSY.RECONVERGENT B1, `(.L_x_33) ;  /* 0x000000d000017945 */ /* 0x000fe20003800200 */
[----:B------:R-:W-:-:S04]  /*02e0*/  IMAD.MOV.U32 R18, RZ, RZ, 0x437f0000 ;  /* 0x437f0000ff127424 */ /* 0x000fc800078e00ff */
        /* <DEDUP_REMOVED lines=9> */
[----:B------:R-:W-:Y:S05]  /*0380*/  CALL.REL.NOINC `($__internal_1_$__cuda_sm3x_div_rn_noftz_f32_slowpath) ;  /* 0x00000008001c7944 */ /* 0x000fea0003c00000 */
[----:B------:R-:W-:-:S07]  /*0390*/  MOV R18, R0 ;  /* 0x0000000000127202 */ /* 0x000fce0000000f00 */
.L_x_34:
[----:B------:R-:W-:Y:S05]  /*03a0*/  BSYNC.RECONVERGENT B1 ;  /* 0x0000000000017941 */ /* 0x000fea0003800200 */
.L_x_33:
[----:B------:R-:W-:-:S05]  /*03b0*/  IMAD R17, R17, 0x4, R16 ;  /* 0x0000000411117824 */ /* 0x000fca00078e0210 */
[----:B------:R0:W-:Y:S02]  /*03c0*/  STS [R17], R18 ;  /* 0x0000001211007388 */ /* 0x0001e40000000800 */
.L_x_32:
[----:B------:R-:W-:Y:S05]  /*03d0*/  BSYNC.RECONVERGENT B2 ;  /* 0x0000000000027941 */ /* 0x000fea0003800200 */
.L_x_31:
[----:B------:R-:W-:-:S05]  /*03e0*/  IMAD.IADD R15, R9, 0x1, R15 ;  /* 0x00000001090f7824 */ /* 0x000fca00078e020f */
[----:B------:R-:W-:-:S13]  /*03f0*/  ISETP.GE.AND P0, PT, R15, UR7, PT ;  /* 0x000000070f007c0c */ /* 0x000fda000bf06270 */
[----:B------:R-:W-:Y:S05]  /*0400*/  @!P0 BRA `(.L_x_35) ;  /* 0xfffffffc00848947 */ /* 0x000fea000383ffff */
[----:B------:R-:W-:Y:S05]  /*0410*/  @!P2 BRA `(.L_x_36) ;  /* 0xfffffffc0054a947 */ /* 0x000fea000383ffff */
.L_x_30:
[----:B------:R-:W1:Y:S01]  /*0420*/  LDCU.64 UR8, c[0x0][0x390] ;  /* 0x00007200ff0877ac */ /* 0x000e620008000a00 */
[----:B------:R-:W-:Y:S01]  /*0430*/  BAR.SYNC.DEFER_BLOCKING 0x0 ;  /* 0x0000000000007b1d */ /* 0x000fe20000010000 */
[----:B-1----:R-:W-:-:S04]  /*0440*/  ISETP.GE.AND P0, PT, R7, UR9, PT ;  /* 0x0000000907007c0c */ /* 0x002fc8000bf06270 */
[----:B------:R-:W-:-:S13]  /*0450*/  ISETP.GE.OR P0, PT, R6, UR8, P0 ;  /* 0x0000000806007c0c */ /* 0x000fda0008706670 */
[----:B------:R-:W-:Y:S05]  /*0460*/  @P0 EXIT ;  /* 0x000000000000094d */ /* 0x000fea0003800000 */
[----:B------:R-:W1:Y:S01]  /*0470*/  LDCU UR6, c[0x0][0x39c] ;  /* 0x00007380ff0677ac */ /* 0x000e620008000800 */
[----:B------:R-:W-:Y:S01]  /*0480*/  HFMA2 R2, -RZ, RZ, 0, 0 ;  /* 0x00000000ff027431 */ /* 0x000fe200000001ff */
[----:B-1----:R-:W-:-:S09]  /*0490*/  UISETP.GE.AND UP0, UPT, UR6, 0x1, UPT ;  /* 0x000000010600788c */ /* 0x002fd2000bf06270 */
[----:B------:R-:W-:Y:S05]  /*04a0*/  BRA.U !UP0, `(.L_x_37) ;  /* 0x0000000508a47547 */ /* 0x000fea000b800000 */
[----:B------:R-:W1:Y:S01]  /*04b0*/  S2R R0, SR_CgaCtaId ;  /* 0x0000000000007919 */ /* 0x000e620000008800 */
[----:B------:R-:W-:Y:S01]  /*04c0*/  MOV R3, 0x400 ;  /* 0x0000040000037802 */ /* 0x000fe20000000f00 */
[----:B------:R-:W-:Y:S01]  /*04d0*/  ULOP3.LUT UR14, UR6, 0x7, URZ, 0xc0, !UPT ;  /* 0x00000007060e7892 */ /* 0x000fe2000f8ec0ff */
[----:B------:R-:W-:Y:S01]  /*04e0*/  IMAD.MOV.U32 R2, RZ, RZ, RZ ;  /* 0x000000ffff027224 */ /* 0x000fe200078e00ff */
[----:B------:R-:W-:Y:S02]  /*04f0*/  ULOP3.LUT UR7, UR6, 0x7ffffff8, URZ, 0xc0, !UPT ;  /* 0x7ffffff806077892 */ /* 0x000fe4000f8ec0ff */
[----:B------:R-:W-:Y:S02]  /*0500*/  UIADD3 UR4, UPT, UPT, UR14, -0x1, URZ ;  /* 0xffffffff0e047890 */ /* 0x000fe4000fffe0ff */
[----:B------:R-:W-:Y:S02]  /*0510*/  ULOP3.LUT UR6, UR6, 0x3, URZ, 0xc0, !UPT ;  /* 0x0000000306067892 */ /* 0x000fe4000f8ec0ff */
[----:B------:R-:W-:-:S02]  /*0520*/  UISETP.GE.U32.AND UP0, UPT, UR4, 0x3, UPT ;  /* 0x000000030400788c */ /* 0x000fc4000bf06070 */
[----:B------:R-:W-:Y:S01]  /*0530*/  UIADD3 UR10, UPT, UPT, -UR7, URZ, URZ ;  /* 0x000000ff070a7290 */ /* 0x000fe2000fffe1ff */
[----:B------:R-:W-:Y:S01]  /*0540*/  UMOV UR4, URZ ;  /* 0x000000ff00047c82 */ /* 0x000fe20008000000 */
[----:B-1----:R-:W-:-:S05]  /*0550*/  LEA R3, R0, R3, 0x18 ;  /* 0x0000000300037211 */ /* 0x002fca00078ec0ff */
[----:B------:R-:W-:-:S05]  /*0560*/  IMAD R0, R4, 0x4, R3 ;  /* 0x0000000404007824 */ /* 0x000fca00078e0203 */
[----:B------:R-:W-:-:S07]  /*0570*/  IADD3 R0, PT, PT, R0, 0x10, RZ ;  /* 0x0000001000007810 */ /* 0x000fce0007ffe0ff */
.L_x_43:
[----:B------:R-:W1:Y:S01]  /*0580*/  LDCU UR19, c[0x0][0x39c] ;  /* 0x00007380ff1377ac */ /* 0x000e620008000800 */
[----:B------:R-:W-:Y:S01]  /*0590*/  VIADD R11, R5, UR4 ;  /* 0x00000004050b7c36 */ /* 0x000fe20008000000 */
[----:B------:R-:W-:Y:S01]  /*05a0*/  UMOV UR5, URZ ;  /* 0x000000ff00057c82 */ /* 0x000fe20008000000 */
[----:B-1----:R-:W-:Y:S02]  /*05b0*/  UISETP.GE.U32.AND UP2, UPT, UR19, 0x8, UPT ;  /* 0x000000081300788c */ /* 0x002fe4000bf46070 */
[----:B------:R-:W-:Y:S02]  /*05c0*/  UIMAD UR11, UR4, UR19, URZ ;  /* 0x00000013040b72a4 */ /* 0x000fe4000f8e02ff */
[----:B------:R-:W-:-:S04]  /*05d0*/  UIADD3 UR4, UPT, UPT, UR4, 0x1, URZ ;  /* 0x0000000104047890 */ /* 0x000fc8000fffe0ff */
[----:B------:R-:W-:Y:S01]  /*05e0*/  UISETP.NE.AND UP1, UPT, UR4, UR19, UPT ;  /* 0x000000130400728c */ /* 0x000fe2000bf25270 */
[----:B------:R-:W-:Y:S10]  /*05f0*/  BRA.U !UP2, `(.L_x_38) ;  /* 0x000000010a887547 */ /* 0x000ff4000b800000 */
[----:B------:R-:W-:Y:S01]  /*0600*/  IMAD R8, R11, 0x60, R0 ;  /* 0x000000600b087824 */ /* 0x000fe200078e0200 */
[----:B------:R-:W-:Y:S01]  /*0610*/  UMOV UR8, 0x10 ;  /* 0x0000001000087882 */ /* 0x000fe20000000000 */
[----:B------:R-:W-:Y:S01]  /*0620*/  UMOV UR5, UR10 ;  /* 0x0000000a00057c82 */ /* 0x000fe20008000000 */
[----:B------:R-:W-:-:S12]  /*0630*/  UIMAD UR8, UR11, 0x4, UR8 ;  /* 0x000000040b0878a4 */ /* 0x000fd8000f8e0208 */
.L_x_39:
[----:B------:R-:W1:Y:S01]  /*0640*/  LDS R9, [R8+-0x10] ;  /* 0xfffff00008097984 */ /* 0x000e620000000800 */
[----:B------:R-:W1:Y:S03]  /*0650*/  LDCU UR9, c[0x3][UR8+-0x10] ;  /* 0x00fffe00080977ac */ /* 0x000e660008000800 */
[----:B------:R-:W2:Y:S01]  /*0660*/  LDS R10, [R8+-0xc] ;  /* 0xfffff400080a7984 */ /* 0x000ea20000000800 */
[----:B------:R-:W2:Y:S03]  /*0670*/  LDCU UR15, c[0x3][UR8+-0xc] ;  /* 0x00fffe80080f77ac */ /* 0x000ea60008000800 */
[----:B------:R-:W3:Y:S01]  /*0680*/  LDS R12, [R8+-0x8] ;  /* 0xfffff800080c7984 */ /* 0x000ee20000000800 */
[----:B------:R-:W3:Y:S03]  /*0690*/  LDCU UR16, c[0x3][UR8+-0x8] ;  /* 0x00ffff00081077ac */ /* 0x000ee60008000800 */
[----:B------:R-:W4:Y:S01]  /*06a0*/  LDS R14, [R8+-0x4] ;  /* 0xfffffc00080e7984 */ /* 0x000f220000000800 */
[----:B------:R-:W4:Y:S03]  /*06b0*/  LDCU UR17, c[0x3][UR8+-0x4] ;  /* 0x00ffff80081177ac */ /* 0x000f260008000800 */
[----:B------:R-:W5:Y:S01]  /*06c0*/  LDS R16, [R8] ;  /* 0x0000000008107984 */ /* 0x000f620000000800 */
[----:B------:R-:W5:Y:S03]  /*06d0*/  LDCU UR18, c[0x3][UR8] ;  /* 0x00c00000081277ac */ /* 0x000f660008000800 */
[----:B0-----:R-:W0:Y:S01]  /*06e0*/  LDS R18, [R8+0x4] ;  /* 0x0000040008127984 */ /* 0x001e220000000800 */
[----:B------:R-:W-:-:S03]  /*06f0*/  UIADD3 UR5, UPT, UPT, UR5, 0x8, URZ ;  /* 0x0000000805057890 */ /* 0x000fc6000fffe0ff */
[----:B------:R-:W0:Y:S01]  /*0700*/  LDS R20, [R8+0x8] ;  /* 0x0000080008147984 */ /* 0x000e220000000800 */
[----:B------:R-:W-:-:S03]  /*0710*/  UISETP.NE.AND UP2, UPT, UR5, URZ, UPT ;  /* 0x000000ff0500728c */ /* 0x000fc6000bf45270 */
[----:B------:R1:W0:Y:S02]  /*0720*/  LDS R22, [R8+0xc] ;  /* 0x00000c0008167984 */ /* 0x0002240000000800 */
[----:B-1----:R-:W-:Y:S02]  /*0730*/  VIADD R8, R8, 0x20 ;  /* 0x0000002008087836 */ /* 0x002fe40000000000 */
[----:B------:R-:W-:Y:S01]  /*0740*/  FFMA R9, R9, UR9, R2 ;  /* 0x0000000909097c23 */ /* 0x000fe20008000002 */
[----:B------:R-:W0:Y:S03]  /*0750*/  LDCU UR9, c[0x3][UR8+0x4] ;  /* 0x00c00080080977ac */ /* 0x000e260008000800 */
[----:B--2---:R-:W-:Y:S01]  /*0760*/  FFMA R9, R10, UR15, R9 ;  /* 0x0000000f0a097c23 */ /* 0x004fe20008000009 */
[----:B------:R-:W1:Y:S03]  /*0770*/  LDCU UR15, c[0x3][UR8+0x8] ;  /* 0x00c00100080f77ac */ /* 0x000e660008000800 */
[----:B---3--:R-:W-:Y:S01]  /*0780*/  FFMA R9, R12, UR16, R9 ;  /* 0x000000100c097c23 */ /* 0x008fe20008000009 */
[----:B------:R-:W2:Y:S03]  /*0790*/  LDCU UR16, c[0x3][UR8+0xc] ;  /* 0x00c00180081077ac */ /* 0x000ea60008000800 */
[----:B----4-:R-:W-:Y:S01]  /*07a0*/  FFMA R9, R14, UR17, R9 ;  /* 0x000000110e097c23 */ /* 0x010fe20008000009 */
[----:B------:R-:W-:-:S03]  /*07b0*/  UIADD3 UR8, UPT, UPT, UR8, 0x20, URZ ;  /* 0x0000002008087890 */ /* 0x000fc6000fffe0ff */
[----:B-----5:R-:W-:-:S04]  /*07c0*/  FFMA R9, R16, UR18, R9 ;  /* 0x0000001210097c23 */ /* 0x020fc80008000009 */
[----:B0-----:R-:W-:-:S04]  /*07d0*/  FFMA R9, R18, UR9, R9 ;  /* 0x0000000912097c23 */ /* 0x001fc80008000009 */
[----:B-1----:R-:W-:-:S04]  /*07e0*/  FFMA R9, R20, UR15, R9 ;  /* 0x0000000f14097c23 */ /* 0x002fc80008000009 */
[----:B--2---:R-:W-:Y:S01]  /*07f0*/  FFMA R2, R22, UR16, R9 ;  /* 0x0000001016027c23 */ /* 0x004fe20008000009 */
[----:B------:R-:W-:Y:S06]  /*0800*/  BRA.U UP2, `(.L_x_39) ;  /* 0xfffffffd028c7547 */ /* 0x000fec000b83ffff */
[----:B------:R-:W-:-:S05]  /*0810*/  UMOV UR5, UR7 ;  /* 0x0000000700057c82 */ /* 0x000fca0008000000 */
.L_x_38:
[----:B------:R-:W-:-:S09]  /*0820*/  UISETP.NE.AND UP2, UPT, UR14, URZ, UPT ;  /* 0x000000ff0e00728c */ /* 0x000fd2000bf45270 */
[----:B------:R-:W-:Y:S05]  /*0830*/  BRA.U !UP2, `(.L_x_40) ;  /* 0x000000010abc7547 */ /* 0x000fea000b800000 */
[----:B------:R-:W-:Y:S01]  /*0840*/  IMAD R11, R11, 0x60, R3 ;  /* 0x000000600b0b7824 */ /* 0x000fe200078e0203 */
[----:B------:R-:W-:Y:S01]  /*0850*/  UISETP.NE.AND UP2, UPT, UR6, URZ, UPT ;  /* 0x000000ff0600728c */ /* 0x000fe2000bf45270 */
[----:B------:R-:W-:Y:S10]  /*0860*/  BRA.U !UP0, `(.L_x_41) ;  /* 0x00000001084c7547 */ /* 0x000ff4000b800000 */
[----:B------:R-:W-:Y:S01]  /*0870*/  IADD3 R8, PT, PT, R4, UR5, RZ ;  /* 0x0000000504087c10 */ /* 0x000fe2000fffe0ff */
[----:B------:R-:W-:Y:S02]  /*0880*/  UIADD3 UR8, UPT, UPT, UR11, UR5, URZ ;  /* 0x000000050b087290 */ /* 0x000fe4000fffe0ff */
[----:B------:R-:W-:Y:S02]  /*0890*/  UIADD3 UR9, UPT, UPT, UR11, UR5, URZ ;  /* 0x000000050b097290 */ /* 0x000fe4000fffe0ff */
[----:B------:R-:W-:Y:S01]  /*08a0*/  IMAD R8, R8, 0x4, R11 ;  /* 0x0000000408087824 */ /* 0x000fe200078e020b */
[----:B------:R-:W-:Y:S02]  /*08b0*/  USHF.L.U32 UR8, UR8, 0x2, URZ ;  /* 0x0000000208087899 */ /* 0x000fe400080006ff */
[----:B------:R-:W-:Y:S02]  /*08c0*/  USHF.L.U32 UR9, UR9, 0x2, URZ ;  /* 0x0000000209097899 */ /* 0x000fe400080006ff */
[----:B------:R-:W1:Y:S01]  /*08d0*/  LDS R9, [R8] ;  /* 0x0000000008097984 */ /* 0x000e620000000800 */
[----:B------:R-:W-:-:S03]  /*08e0*/  UIADD3 UR5, UPT, UPT, UR5, 0x4, URZ ;  /* 0x0000000405057890 */ /* 0x000fc6000fffe0ff */
[----:B------:R-:W2:Y:S04]  /*08f0*/  LDS R10, [R8+0x4] ;  /* 0x00000400080a7984 */ /* 0x000ea80000000800 */
[----:B------:R-:W3:Y:S01]  /*0900*/  LDS R12, [R8+0x8] ;  /* 0x00000800080c7984 */ /* 0x000ee20000000800 */
[----:B------:R-:W1:Y:S03]  /*0910*/  LDCU UR8, c[0x3][UR8] ;  /* 0x00c00000080877ac */ /* 0x000e660008000800 */
[----:B------:R-:W4:Y:S01]  /*0920*/  LDS R14, [R8+0xc] ;  /* 0x00000c00080e7984 */ /* 0x000f220000000800 */
[----:B------:R-:W2:Y:S01]  /*0930*/  LDCU UR15, c[0x3][UR9+0x4] ;  /* 0x00c00080090f77ac */ /* 0x000ea20008000800 */
[----:B------:R-:W3:Y:S01]  /*0940*/  LDCU UR16, c[0x3][UR9+0x8] ;  /* 0x00c00100091077ac */ /* 0x000ee20008000800 */
[----:B------:R-:W4:Y:S01]  /*0950*/  LDCU UR9, c[0x3][UR9+0xc] ;  /* 0x00c00180090977ac */ /* 0x000f220008000800 */
[----:B-1----:R-:W-:-:S04]  /*0960*/  FFMA R9, R9, UR8, R2 ;  /* 0x0000000809097c23 */ /* 0x002fc80008000002 */
[----:B--2---:R-:W-:-:S04]  /*0970*/  FFMA R9, R10, UR15, R9 ;  /* 0x0000000f0a097c23 */ /* 0x004fc80008000009 */
[----:B---3--:R-:W-:-:S04]  /*0980*/  FFMA R9, R12, UR16, R9 ;  /* 0x000000100c097c23 */ /* 0x008fc80008000009 */
[----:B----4-:R-:W-:-:S07]  /*0990*/  FFMA R2, R14, UR9, R9 ;  /* 0x000000090e027c23 */ /* 0x010fce0008000009 */
.L_x_41:
[----:B------:R-:W-:Y:S05]  /*09a0*/  BRA.U !UP2, `(.L_x_40) ;  /* 0x000000010a607547 */ /* 0x000fea000b800000 */
[----:B------:R-:W-:Y:S02]  /*09b0*/  UISETP.NE.AND UP2, UPT, UR6, 0x1, UPT ;  /* 0x000000010600788c */ /* 0x000fe4000bf45270 */
[----:B------:R-:W-:-:S07]  /*09c0*/  ULOP3.LUT UP3, URZ, UR19, 0x1, URZ, 0xc0, !UPT ;  /* 0x0000000113ff7892 */ /* 0x000fce000f86c0ff */
[----:B------:R-:W-:Y:S05]  /*09d0*/  BRA.U !UP2, `(.L_x_42) ;  /* 0x000000010a347547 */ /* 0x000fea000b800000 */
[----:B------:R-:W-:Y:S01]  /*09e0*/  VIADD R8, R4, UR5 ;  /* 0x0000000504087c36 */ /* 0x000fe20008000000 */
[----:B------:R-:W-:Y:S02]  /*09f0*/  UIADD3 UR8, UPT, UPT, UR11, UR5, URZ ;  /* 0x000000050b087290 */ /* 0x000fe4000fffe0ff */
[----:B------:R-:W-:Y:S02]  /*0a00*/  UIADD3 UR9, UPT, UPT, UR11, UR5, URZ ;  /* 0x000000050b097290 */ /* 0x000fe4000fffe0ff */
[----:B------:R-:W-:Y:S01]  /*0a10*/  LEA R8, R8, R11, 0x2 ;  /* 0x0000000b08087211 */ /* 0x000fe200078e10ff */
[----:B------:R-:W-:Y:S02]  /*0a20*/  USHF.L.U32 UR8, UR8, 0x2, URZ ;  /* 0x0000000208087899 */ /* 0x000fe400080006ff */
[----:B------:R-:W-:Y:S02]  /*0a30*/  USHF.L.U32 UR9, UR9, 0x2, URZ ;  /* 0x0000000209097899 */ /* 0x000fe400080006ff */
[----:B------:R-:W1:Y:S01]  /*0a40*/  LDS R9, [R8] ;  /* 0x0000000008097984 */ /* 0x000e620000000800 */
[----:B------:R-:W-:-:S03]  /*0a50*/  UIADD3 UR5, UPT, UPT, UR5, 0x2, URZ ;  /* 0x0000000205057890 */ /* 0x000fc6000fffe0ff */
[----:B------:R-:W2:Y:S04]  /*0a60*/  LDS R13, [R8+0x4] ;  /* 0x00000400080d7984 */ /* 0x000ea80000000800 */
[----:B------:R-:W1:Y:S02]  /*0a70*/  LDCU UR8, c[0x3][UR8] ;  /* 0x00c00000080877ac */ /* 0x000e640008000800 */
[----:B------:R-:W2:Y:S01]  /*0a80*/  LDCU UR9, c[0x3][UR9+0x4] ;  /* 0x00c00080090977ac */ /* 0x000ea20008000800 */
[----:B-1----:R-:W-:-:S04]  /*0a90*/  FFMA R2, R9, UR8, R2 ;  /* 0x0000000809027c23 */ /* 0x002fc80008000002 */
[----:B--2---:R-:W-:-:S07]  /*0aa0*/  FFMA R2, R13, UR9, R2 ;  /* 0x000000090d027c23 */ /* 0x004fce0008000002 */
.L_x_42:
[----:B------:R-:W-:Y:S05]  /*0ab0*/  BRA.U !UP3, `(.L_x_40) ;  /* 0x000000010b1c7547 */ /* 0x000fea000b800000 */
[----:B------:R-:W-:Y:S01]  /*0ac0*/  VIADD R8, R4, UR5 ;  /* 0x0000000504087c36 */ /* 0x000fe20008000000 */
[----:B------:R-:W-:-:S03]  /*0ad0*/  UIADD3 UR5, UPT, UPT, UR11, UR5, URZ ;  /* 0x000000050b057290 */ /* 0x000fc6000fffe0ff */
[----:B------:R-:W-:Y:S01]  /*0ae0*/  IMAD R8, R8, 0x4, R11 ;  /* 0x0000000408087824 */ /* 0x000fe200078e020b */
[----:B------:R-:W-:-:S04]  /*0af0*/  USHF.L.U32 UR5, UR5, 0x2, URZ ;  /* 0x0000000205057899 */ /* 0x000fc800080006ff */
[----:B------:R-:W1:Y:S08]  /*0b00*/  LDS R9, [R8] ;  /* 0x0000000008097984 */ /* 0x000e700000000800 */
[----:B------:R-:W1:Y:S02]  /*0b10*/  LDCU UR5, c[0x3][UR5] ;  /* 0x00c00000050577ac */ /* 0x000e640008000800 */
[----:B-1----:R-:W-:-:S07]  /*0b20*/  FFMA R2, R9, UR5, R2 ;  /* 0x0000000509027c23 */ /* 0x002fce0008000002 */
.L_x_40:
[----:B------:R-:W-:Y:S05]  /*0b30*/  BRA.U UP1, `(.L_x_43) ;  /* 0xfffffff901907547 */ /* 0x000fea000b83ffff */
.L_x_37:
[----:B------:R-:W1:Y:S01]  /*0b40*/  LDC.64 R4, c[0x0][0x3a0] ;  /* 0x0000e800ff047b82 */ /* 0x000e620000000a00 */
[----:B------:R-:W2:Y:S01]  /*0b50*/  LDCU UR6, c[0x0][0x390] ;  /* 0x00007200ff0677ac */ /* 0x000ea20008000800 */
[----:B------:R-:W3:Y:S01]  /*0b60*/  LDCU.64 UR4, c[0x0][0x388] ;  /* 0x00007100ff0477ac */ /* 0x000ee20008000a00 */
[----:B--2---:R-:W-:Y:S02]  /*0b70*/  IMAD R6, R7, UR6, R6 ;  /* 0x0000000607067c24 */ /* 0x004fe4000f8e0206 */
[----:B-1----:R-:W-:-:S05]  /*0b80*/  FFMA R2, R2, R4, R5 ;  /* 0x0000000402027223 */ /* 0x002fca0000000005 */
[----:B------:R-:W-:-:S04]  /*0b90*/  FMNMX R2, R2, 255, PT ;  /* 0x437f000002027809 */ /* 0x000fc80003800000 */
[----:B------:R-:W-:Y:S02]  /*0ba0*/  FMNMX R0, RZ, R2, !PT ;  /* 0x00000002ff007209 */ /* 0x000fe40007800000 */
[C---:B---3--:R-:W-:Y:S02]  /*0bb0*/  IADD3 R2, P0, PT, R6.reuse, UR4, RZ ;  /* 0x0000000406027c10 */ /* 0x048fe4000ff1e0ff */
[----:B------:R-:W1:Y:S02]  /*0bc0*/  F2I.U32.TRUNC.NTZ R5, R0 ;  /* 0x0000000000057305 */ /* 0x000e64000020f000 */
[----:B------:R-:W-:-:S05]  /*0bd0*/  LEA.HI.X.SX32 R3, R6, UR5, 0x1, P0 ;  /* 0x0000000506037c11 */ /* 0x000fca00080f0eff */
[----:B-1----:R-:W-:Y:S01]  /*0be0*/  STG.E.U8 desc[UR12][R2.64], R5 ;  /* 0x0000000502007986 */ /* 0x002fe2000c10110c */
[----:B------:R-:W-:Y:S05]  /*0bf0*/  EXIT ;  /* 0x000000000000794d */ /* 0x000fea0003800000 */
        .weak           $__internal_1_$__cuda_sm3x_div_rn_noftz_f32_slowpath
        .type           $__internal_1_$__cuda_sm3x_div_rn_noftz_f32_slowpath,@function
        .size           $__internal_1_$__cuda_sm3x_div_rn_noftz_f32_slowpath,(.L_x_58 - $__internal_1_$__cuda_sm3x_div_rn_noftz_f32_slowpath)
$__internal_1_$__cuda_sm3x_div_rn_noftz_f32_slowpath:
[--C-:B------:R-:W-:Y:S01]  /*0c00*/  SHF.R.U32.HI R3, RZ, 0x17, R0.reuse ;  /* 0x00000017ff037819 */ /* 0x100fe20000011600 */
[----:B------:R-:W-:Y:S04]  /*0c10*/  BSSY.RECONVERGENT B0, `(.L_x_44) ;  /* 0x000005c000007945 */ /* 0x000fe80003800200 */
[----:B------:R-:W-:Y:S01]  /*0c20*/  BSSY.RELIABLE B3, `(.L_x_45) ;  /* 0x000001a000037945 */ /* 0x000fe20003800100 */
[----:B------:R-:W-:Y:S01]  /*0c30*/  IMAD.MOV.U32 R18, RZ, RZ, R0 ;  /* 0x000000ffff127224 */ /* 0x000fe200078e0000 */
[----:B------:R-:W-:-:S04]  /*0c40*/  LOP3.LUT R20, R3, 0xff, RZ, 0xc0, !PT ;  /* 0x000000ff03147812 */ /* 0x000fc800078ec0ff */
[----:B------:R-:W-:-:S04]  /*0c50*/  IADD3 R19, PT, PT, R20, -0x1, RZ ;  /* 0xffffffff14137810 */ /* 0x000fc80007ffe0ff */
[----:B------:R-:W-:-:S13]  /*0c60*/  ISETP.GT.U32.OR P0, PT, R19, 0xfd, !PT ;  /* 0x000000fd1300780c */ /* 0x000fda0007f04470 */
[----:B------:R-:W-:Y:S01]  /*0c70*/  @!P0 IMAD.MOV.U32 R3, RZ, RZ, RZ ;  /* 0x000000ffff038224 */ /* 0x000fe200078e00ff */
[----:B------:R-:W-:Y:S06]  /*0c80*/  @!P0 BRA `(.L_x_46) ;  /* 0x00000000004c8947 */ /* 0x000fec0003800000 */
[----:B------:R-:W-:-:S13]  /*0c90*/  FSETP.GTU.FTZ.AND P0, PT, |R0|, +INF , PT ;  /* 0x7f8000000000780b */ /* 0x000fda0003f1c200 */
[----:B------:R-:W-:Y:S05]  /*0ca0*/  @P0 BREAK.RELIABLE B3 ;  /* 0x0000000000030942 */ /* 0x000fea0003800100 */
[----:B------:R-:W-:Y:S05]  /*0cb0*/  @P0 BRA `(.L_x_47) ;  /* 0x0000000400400947 */ /* 0x000fea0003800000 */
[----:B------:R-:W-:-:S05]  /*0cc0*/  HFMA2 R3, -RZ, RZ, 3.748046875, 0 ;  /* 0x437f0000ff037431 */ /* 0x000fca00000001ff */
[----:B------:R-:W-:-:S13]  /*0cd0*/  LOP3.LUT P0, RZ, R3, 0x7fffffff, R18, 0xc8, !PT ;  /* 0x7fffffff03ff7812 */ /* 0x000fda000780c812 */
[----:B------:R-:W-:Y:S05]  /*0ce0*/  @!P0 BREAK.RELIABLE B3 ;  /* 0x0000000000038942 */ /* 0x000fea0003800100 */
[----:B------:R-:W-:Y:S05]  /*0cf0*/  @!P0 BRA `(.L_x_48) ;  /* 0x0000000400288947 */ /* 0x000fea0003800000 */
[----:B------:R-:W-:-:S13]  /*0d00*/  LOP3.LUT P0, RZ, R18, 0x7fffffff, RZ, 0xc0, !PT ;  /* 0x7fffffff12ff7812 */ /* 0x000fda000780c0ff */
[----:B------:R-:W-:Y:S05]  /*0d10*/  @!P0 BREAK.RELIABLE B3 ;  /* 0x0000000000038942 */ /* 0x000fea0003800100 */
[----:B------:R-:W-:Y:S05]  /*0d20*/  @!P0 BRA `(.L_x_49) ;  /* 0x0000000400148947 */ /* 0x000fea0003800000 */
[----:B------:R-:W-:Y:S02]  /*0d30*/  FSETP.NEU.FTZ.AND P1, PT, |R0|, +INF , PT ;  /* 0x7f8000000000780b */ /* 0x000fe40003f3d200 */
[----:B------:R-:W-:-:S04]  /*0d40*/  LOP3.LUT P0, RZ, R3, 0x7fffffff, RZ, 0xc0, !PT ;  /* 0x7fffffff03ff7812 */ /* 0x000fc8000780c0ff */
[----:B------:R-:W-:-:S13]  /*0d50*/  PLOP3.LUT P0, PT, P1, P0, PT, 0x2f, 0xf2 ;  /* 0x0000000000f2781c */ /* 0x000fda0000f00577 */
[----:B------:R-:W-:Y:S05]  /*0d60*/  @P0 BREAK.RELIABLE B3 ;  /* 0x0000000000030942 */ /* 0x000fea0003800100 */
[----:B------:R-:W-:Y:S05]  /*0d70*/  @P0 BRA `(.L_x_50) ;  /* 0x0000000000f40947 */ /* 0x000fea0003800000 */
[----:B------:R-:W-:-:S13]  /*0d80*/  ISETP.GE.AND P0, PT, R19, RZ, PT ;  /* 0x000000ff1300720c */ /* 0x000fda0003f06270 */
[----:B------:R-:W-:Y:S02]  /*0d90*/  @P0 IMAD.MOV.U32 R3, RZ, RZ, RZ ;  /* 0x000000ffff030224 */ /* 0x000fe400078e00ff */
[----:B------:R-:W-:Y:S01]  /*0da0*/  @!P0 FFMA R18, R0, 1.84467440737095516160e+19, RZ ;  /* 0x5f80000000128823 */ /* 0x000fe200000000ff */
[----:B------:R-:W-:-:S07]  /*0db0*/  @!P0 IMAD.MOV.U32 R3, RZ, RZ, -0x40 ;  /* 0xffffffc0ff038424 */ /* 0x000fce00078e00ff */
.L_x_46:
[----:B------:R-:W-:Y:S05]  /*0dc0*/  BSYNC.RELIABLE B3 ;  /* 0x0000000000037941 */ /* 0x000fea0003800100 */
.L_x_45:
[----:B------:R-:W-:Y:S01]  /*0dd0*/  UMOV UR4, 0x437f0000 ;  /* 0x437f000000047882 */ /* 0x000fe20000000000 */
[----:B------:R-:W-:Y:S01]  /*0de0*/  IADD3 R20, PT, PT, R20, -0x7f, RZ ;  /* 0xffffff8114147810 */ /* 0x000fe20007ffe0ff */
[----:B------:R-:W-:Y:S01]  /*0df0*/  UIADD3 UR4, UPT, UPT, UR4, -0x3800000, URZ ;  /* 0xfc80000004047890 */ /* 0x000fe2000fffe0ff */
[----:B------:R-:W-:Y:S02]  /*0e00*/  BSSY.RECONVERGENT B3, `(.L_x_51) ;  /* 0x0000033000037945 */ /* 0x000fe40003800200 */
[----:B------:R-:W-:Y:S01]  /*0e10*/  IADD3 R3, PT, PT, R3, -0x7, R20 ;  /* 0xfffffff903037810 */ /* 0x000fe20007ffe014 */
[----:B------:R-:W-:Y:S02]  /*0e20*/  IMAD R0, R20, -0x800000, R18 ;  /* 0xff80000014007824 */ /* 0x000fe400078e0212 */
[----:B------:R-:W-:-:S03]  /*0e30*/  FADD.FTZ R21, -RZ, -UR4 ;  /* 0x80000004ff157e21 */ /* 0x000fc60008010100 */
[----:B------:R-:W0:Y:S02]  /*0e40*/  MUFU.RCP R19, UR4 ;  /* 0x0000000400137d08 */ /* 0x000e240008001000 */
[----:B0-----:R-:W-:-:S04]  /*0e50*/  FFMA R22, R19, R21, 1 ;  /* 0x3f80000013167423 */ /* 0x001fc80000000015 */
[----:B------:R-:W-:-:S04]  /*0e60*/  FFMA R19, R19, R22, R19 ;  /* 0x0000001613137223 */ /* 0x000fc80000000013 */
[----:B------:R-:W-:-:S04]  /*0e70*/  FFMA R18, R0, R19, RZ ;  /* 0x0000001300127223 */ /* 0x000fc800000000ff */
[----:B------:R-:W-:-:S04]  /*0e80*/  FFMA R22, R21, R18, R0 ;  /* 0x0000001215167223 */ /* 0x000fc80000000000 */
[----:B------:R-:W-:-:S04]  /*0e90*/  FFMA R18, R19, R22, R18 ;  /* 0x0000001613127223 */ /* 0x000fc80000000012 */
[----:B------:R-:W-:-:S04]  /*0ea0*/  FFMA R23, R21, R18, R0 ;  /* 0x0000001215177223 */ /* 0x000fc80000000000 */
[----:B------:R-:W-:-:S05]  /*0eb0*/  FFMA R0, R19, R23, R18 ;  /* 0x0000001713007223 */ /* 0x000fca0000000012 */
[----:B------:R-:W-:-:S04]  /*0ec0*/  SHF.R.U32.HI R21, RZ, 0x17, R0 ;  /* 0x00000017ff157819 */ /* 0x000fc80000011600 */
[----:B------:R-:W-:-:S05]  /*0ed0*/  LOP3.LUT R21, R21, 0xff, RZ, 0xc0, !PT ;  /* 0x000000ff15157812 */ /* 0x000fca00078ec0ff */
[----:B------:R-:W-:-:S04]  /*0ee0*/  IMAD.IADD R21, R21, 0x1, R3 ;  /* 0x0000000115157824 */ /* 0x000fc800078e0203 */
        /* <DEDUP_REMOVED lines=10> */
[-CC-:B------:R-:W-:Y:S01]  /*0f90*/  FFMA.RZ R3, R19, R23.reuse, R18.reuse ;  /* 0x0000001713037223 */ /* 0x180fe2000000c012 */
[C---:B------:R-:W-:Y:S02]  /*0fa0*/  ISETP.NE.AND P3, PT, R21.reuse, RZ, PT ;  /* 0x000000ff1500720c */ /* 0x040fe40003f65270 */
[----:B------:R-:W-:Y:S02]  /*0fb0*/  ISETP.NE.AND P1, PT, R21, RZ, PT ;  /* 0x000000ff1500720c */ /* 0x000fe40003f25270 */
[----:B------:R-:W-:Y:S01]  /*0fc0*/  LOP3.LUT R20, R3, 0x7fffff, RZ, 0xc0, !PT ;  /* 0x007fffff03147812 */ /* 0x000fe200078ec0ff */
[CCC-:B------:R-:W-:Y:S01]  /*0fd0*/  FFMA.RP R3, R19.reuse, R23.reuse, R18.reuse ;  /* 0x0000001713037223 */ /* 0x1c0fe20000008012 */
[----:B------:R-:W-:Y:S01]  /*0fe0*/  FFMA.RM R18, R19, R23, R18 ;  /* 0x0000001713127223 */ /* 0x000fe20000004012 */
[----:B------:R-:W-:Y:S01]  /*0ff0*/  IADD3 R19, PT, PT, R21, 0x20, RZ ;  /* 0x0000002015137810 */ /* 0x000fe20007ffe0ff */
[----:B------:R-:W-:Y:S01]  /*1000*/  IMAD.MOV R21, RZ, RZ, -R21 ;  /* 0x000000ffff157224 */ /* 0x000fe200078e0a15 */
[----:B------:R-:W-:-:S02]  /*1010*/  LOP3.LUT R20, R20, 0x800000, RZ, 0xfc, !PT ;  /* 0x0080000014147812 */ /* 0x000fc400078efcff */
[----:B------:R-:W-:Y:S02]  /*1020*/  FSETP.NEU.FTZ.AND P0, PT, R3, R18, PT ;  /* 0x000000120300720b */ /* 0x000fe40003f1d000 */
[----:B------:R-:W-:Y:S02]  /*1030*/  SHF.L.U32 R19, R20, R19, RZ ;  /* 0x0000001314137219 */ /* 0x000fe400000006ff */
[----:B------:R-:W-:Y:S02]  /*1040*/  SEL R3, R21, RZ, P3 ;  /* 0x000000ff15037207 */ /* 0x000fe40001800000 */
[----:B------:R-:W-:Y:S02]  /*1050*/  ISETP.NE.AND P1, PT, R19, RZ, P1 ;  /* 0x000000ff1300720c */ /* 0x000fe40000f25270 */
[----:B------:R-:W-:Y:S02]  /*1060*/  SHF.R.U32.HI R3, RZ, R3, R20 ;  /* 0x00000003ff037219 */ /* 0x000fe40000011614 */
[----:B------:R-:W-:-:S02]  /*1070*/  PLOP3.LUT P0, PT, P0, P1, PT, 0xf8, 0x8f ;  /* 0x00000000008f781c */ /* 0x000fc40000703f70 */
[----:B------:R-:W-:Y:S02]  /*1080*/  SHF.R.U32.HI R19, RZ, 0x1, R3 ;  /* 0x00000001ff137819 */ /* 0x000fe40000011603 */
[----:B------:R-:W-:-:S04]  /*1090*/  SEL R18, RZ, 0x1, !P0 ;  /* 0x00000001ff127807 */ /* 0x000fc80004000000 */
[----:B------:R-:W-:-:S04]  /*10a0*/  LOP3.LUT R18, R18, 0x1, R19, 0xf8, !PT ;  /* 0x0000000112127812 */ /* 0x000fc800078ef813 */
[----:B------:R-:W-:-:S05]  /*10b0*/  LOP3.LUT R18, R18, R3, RZ, 0xc0, !PT ;  /* 0x0000000312127212 */ /* 0x000fca00078ec0ff */
[----:B------:R-:W-:-:S05]  /*10c0*/  IMAD.IADD R19, R19, 0x1, R18 ;  /* 0x0000000113137824 */ /* 0x000fca00078e0212 */
[----:B------:R-:W-:Y:S01]  /*10d0*/  LOP3.LUT R0, R19, R0, RZ, 0xfc, !PT ;  /* 0x0000000013007212 */ /* 0x000fe200078efcff */
[----:B------:R-:W-:Y:S06]  /*10e0*/  BRA `(.L_x_54) ;  /* 0x0000000000107947 */ /* 0x000fec0003800000 */
.L_x_53:
[----:B------:R-:W-:-:S04]  /*10f0*/  LOP3.LUT R0, R0, 0x80000000, RZ, 0xc0, !PT ;  /* 0x8000000000007812 */ /* 0x000fc800078ec0ff */
[----:B------:R-:W-:Y:S01]  /*1100*/  LOP3.LUT R0, R0, 0x7f800000, RZ, 0xfc, !PT ;  /* 0x7f80000000007812 */ /* 0x000fe200078efcff */
[----:B------:R-:W-:Y:S06]  /*1110*/  BRA `(.L_x_54) ;  /* 0x0000000000047947 */ /* 0x000fec0003800000 */
.L_x_52:
[----:B------:R-:W-:-:S07]  /*1120*/  LEA R0, R3, R0, 0x17 ;  /* 0x0000000003007211 */ /* 0x000fce00078eb8ff */
.L_x_54:
[----:B------:R-:W-:Y:S05]  /*1130*/  BSYNC.RECONVERGENT B3 ;  /* 0x0000000000037941 */ /* 0x000fea0003800200 */
.L_x_51:
[----:B------:R-:W-:Y:S05]  /*1140*/  BRA `(.L_x_55) ;  /* 0x0000000000207947 */ /* 0x000fea0003800000 */
.L_x_50:
[----:B------:R-:W-:-:S04]  /*1150*/  LOP3.LUT R0, R3, 0x80000000, R18, 0x48, !PT ;  /* 0x8000000003007812 */ /* 0x000fc800078e4812 */
[----:B------:R-:W-:Y:S01]  /*1160*/  LOP3.LUT R0, R0, 0x7f800000, RZ, 0xfc, !PT ;  /* 0x7f80000000007812 */ /* 0x000fe200078efcff */
[----:B------:R-:W-:Y:S06]  /*1170*/  BRA `(.L_x_55) ;  /* 0x0000000000147947 */ /* 0x000fec0003800000 */
.L_x_49:
[----:B------:R-:W-:Y:S01]  /*1180*/  LOP3.LUT R0, R3, 0x80000000, R18, 0x48, !PT ;  /* 0x8000000003007812 */ /* 0x000fe200078e4812 */
[----:B------:R-:W-:Y:S06]  /*1190*/  BRA `(.L_x_55) ;  /* 0x00000000000c7947 */ /* 0x000fec0003800000 */
.L_x_48:
[----:B------:R-:W0:Y:S01]  /*11a0*/  MUFU.RSQ R0, -QNAN ;  /* 0xffc0000000007908 */ /* 0x000e220000001400 */
[----:B------:R-:W-:Y:S05]  /*11b0*/  BRA `(.L_x_55) ;  /* 0x0000000000047947 */ /* 0x000fea0003800000 */
.L_x_47:
[----:B------:R-:W-:-:S07]  /*11c0*/  FADD.FTZ R0, R0, 255 ;  /* 0x437f000000007421 */ /* 0x000fce0000010000 */
.L_x_55:
[----:B------:R-:W-:Y:S05]  /*11d0*/  BSYNC.RECONVERGENT B0 ;  /* 0x0000000000007941 */ /* 0x000fea0003800200 */
.L_x_44:
[----:B------:R-:W-:-:S04]  /*11e0*/  IMAD.MOV.U32 R3, RZ, RZ, 0x0 ;  /* 0x00000000ff037424 */ /* 0x000fc800078e00ff */
[----:B0-----:R-:W-:Y:S05]  /*11f0*/  RET.REL.NODEC R2 `(_Z17ConvolutionKernelPhS_iiiiff) ;  /* 0xffffffec02807950 */ /* 0x001fea0003c3ffff */
.L_x_56:
        /* <DEDUP_REMOVED lines=16> */
.L_x_58:


//--------------------- .nv.shared._Z20ConvolutionKernelRGBPhS_iiiiff --------------------------
	.section	.nv.shared._Z20ConvolutionKernelRGBPhS_iiiiff,"aw",@nobits
	.sectionflags	@""
	.align	4
.nv.shared._Z20ConvolutionKernelRGBPhS_iiiiff:
	.zero		7936


//--------------------- .nv.shared.reserved.0     --------------------------
	.section	.nv.shared.reserved.0,"aw",@nobits
	.weak		__nv_reservedSMEM_offset_0_alias
	.size		__nv_reservedSMEM_offset_0_alias, 0, 64
	.other		__nv_reservedSMEM_offset_0_alias,@"STO_CUDA_RESERVED_SHARED STV_DEFAULT"
__nv_reservedSMEM_offset_0_alias:
	.zero		0
	.zero		64


//--------------------- .nv.shared._Z17ConvolutionKernelPhS_iiiiff --------------------------
	.section	.nv.shared._Z17ConvolutionKernelPhS_iiiiff,"aw",@nobits
	.sectionflags	@""
	.align	4
.nv.shared._Z17ConvolutionKernelPhS_iiiiff:
	.zero		3328


//--------------------- .nv.constant0._Z20ConvolutionKernelRGBPhS_iiiiff --------------------------
	.section	.nv.constant0._Z20ConvolutionKernelRGBPhS_iiiiff,"a",@progbits
	.sectionflags	@""
	.align	4
.nv.constant0._Z20ConvolutionKernelRGBPhS_iiiiff:
	.zero		936


//--------------------- .nv.constant0._Z17ConvolutionKernelPhS_iiiiff --------------------------
	.section	.nv.constant0._Z17ConvolutionKernelPhS_iiiiff,"a",@progbits
	.sectionflags	@""
	.align	4
.nv.constant0._Z17ConvolutionKernelPhS_iiiiff:
	.zero		936


//--------------------- SYMBOLS --------------------------

	.type		.nv.reservedSmem.offset0,@object
	.size		.nv.reservedSmem.offset0,0x4
	.type		.nv.reservedSmem.cap,@object
	.size		.nv.reservedSmem.cap,0x4
